	.target	sm_100a

	.elftype	@"ET_EXEC"


//--------------------- .note.nv.tkinfo           --------------------------
	.section	.note.nv.tkinfo,"",@"SHT_NOTE"
	.sectionflags	@"SHF_NOTE_NV_TKINFO"
	.tkinfo
        /*0018*/ 	.word	0x00000002
        /*0030*/ 	.string	""
        /*0030*/ 	.string	"ptxas"
        /*0030*/ 	.string	"Cuda compilation tools, release 13.0, V13.0.88"
        /*0030*/ 	.string	"Build cuda_13.0.r13.0/compiler.36424714_0"
        /*0030*/ 	.string	"-arch sm_100a -m 64 "



//--------------------- .note.nv.cuinfo           --------------------------
	.section	.note.nv.cuinfo,"",@"SHT_NOTE"
	.sectionflags	@"SHF_NOTE_NV_CUINFO"
        /*0018*/ 	.short	0x0002
        /*001a*/ 	.short	0x0064
        /*001c*/ 	.short	0x0082
	.zero		2


//--------------------- .nv.info                  --------------------------
	.section	.nv.info,"",@"SHT_CUDA_INFO"
	.align	4


	//----- nvinfo : EIATTR_REGCOUNT
	.align		4
        /*0000*/ 	.byte	0x04, 0x2f
        /*0002*/ 	.short	(.L_19 - .L_18)
	.align		4
.L_18:
        /*0004*/ 	.word	index@(_ZN7cutlass13device_kernelINS_4gemm6kernel13GemmUniversalIN4cute5tupleIJiiiiEEENS1_10collective13CollectiveMmaINS1_35MainloopSm100TmaUmmaWarpSpecializedILi13ELi2ELi4ENS5_IJNS4_1CILi8EEENSA_ILi1EEESC_EEEEENS5_IJNSA_ILi128EEESF_NSA_ILi64EEEEEENS_6half_tENS5_IJlSC_lEEESI_NS5_IJSC_llEEENS4_8TiledMMAINS4_8MMA_AtomIJNS4_26SM100_MMA_F16BF16_2x1SM_SSISI_SI_fLi128ELi128ELNS4_4UMMA5MajorE0ELSP_1ELNSO_7ScaleInE0ELSQ_0EEEEEENS4_6LayoutINS5_IJSC_SC_SC_EEENS5_IJNSA_ILi0EEESV_SV_EEEEENS5_IJNS4_10UnderscoreESY_SY_EEEEENS4_18SM100_TMA_2SM_LOADENS4_14ComposedLayoutINS4_7SwizzleILi3ELi4ELi3EEENS4_18smem_ptr_flag_bitsILi16EEENST_INS5_IJSB_SG_EEENS5_IJSG_SC_EEEEEEEvNS4_8identityENS4_28SM100_TMA_2SM_LOAD_MULTICASTENS12_IS14_S16_NST_INS5_IJSG_SB_EEENS5_IJSC_SG_EEEEEEEvS1B_EENS_8epilogue10collective18CollectiveEpilogueINS1I_23Sm100TmaWarpSpecializedILi4ELi2ELi16ELb1ELb0EEEJNS5_IJSG_SF_SG_EEENS5_IJNST_ISG_SC_EENST_INS5_IJNSA_ILi16EEENSA_ILi2EEEEEES1E_EEEEESI_SJ_SI_SJ_NS1I_6fusion15FusionCallbacksIS1M_NS1U_17LinearCombinationISI_fSI_fLNS_15FloatRoundStyleE2EEES1N_S1T_JEEENS4_5SM1004TMEM4LOAD26SM100_TMEM_LOAD_32dp32b16xENS4_13SM90_TMA_LOADENS12_INS13_ILi1ELi4ELi3EEES16_NST_INS5_IJSB_S1P_EEENS5_IJS1P_SC_EEEEEEENS4_39AutoVectorizingCopyWithAssumedAlignmentILi128EEENS4_14SM90_TMA_STOREES29_S2B_S2B_EEEvvEEEEvNT_6ParamsE)
        /*0008*/ 	.word	0x0000005b


	//----- nvinfo : EIATTR_FRAME_SIZE
	.align		4
.L_19:
        /*000c*/ 	.byte	0x04, 0x11
        /*000e*/ 	.short	(.L_21 - .L_20)
	.align		4
.L_20:
        /*0010*/ 	.word	index@($__internal_2_$__cuda_sm10x_tcgen05_guardrail_trap_unallocated_columns_being_dealloced)
        /*0014*/ 	.word	0x00000000


	//----- nvinfo : EIATTR_FRAME_SIZE
	.align		4
.L_21:
        /*0018*/ 	.byte	0x04, 0x11
        /*001a*/ 	.short	(.L_23 - .L_22)
	.align		4
.L_22:
        /*001c*/ 	.word	index@($__internal_1_$__cuda_sm10x_tcgen05_guardrail_trap_phase_invalid_during_alloc)
        /*0020*/ 	.word	0x00000000


	//----- nvinfo : EIATTR_FRAME_SIZE
	.align		4
.L_23:
        /*0024*/ 	.byte	0x04, 0x11
        /*0026*/ 	.short	(.L_25 - .L_24)
	.align		4
.L_24:
        /*0028*/ 	.word	index@($__internal_0_$__cuda_sm10x_tcgen05_guardrail_trap_col_being_dealloced_not_returned_by_alloc)
        /*002c*/ 	.word	0x00000000


	//----- nvinfo : EIATTR_FRAME_SIZE
	.align		4
.L_25:
        /*0030*/ 	.byte	0x04, 0x11
        /*0032*/ 	.short	(.L_27 - .L_26)
	.align		4
.L_26:
        /*0034*/ 	.word	index@(_ZN7cutlass13device_kernelINS_4gemm6kernel13GemmUniversalIN4cute5tupleIJiiiiEEENS1_10collective13CollectiveMmaINS1_35MainloopSm100TmaUmmaWarpSpecializedILi13ELi2ELi4ENS5_IJNS4_1CILi8EEENSA_ILi1EEESC_EEEEENS5_IJNSA_ILi128EEESF_NSA_ILi64EEEEEENS_6half_tENS5_IJlSC_lEEESI_NS5_IJSC_llEEENS4_8TiledMMAINS4_8MMA_AtomIJNS4_26SM100_MMA_F16BF16_2x1SM_SSISI_SI_fLi128ELi128ELNS4_4UMMA5MajorE0ELSP_1ELNSO_7ScaleInE0ELSQ_0EEEEEENS4_6LayoutINS5_IJSC_SC_SC_EEENS5_IJNSA_ILi0EEESV_SV_EEEEENS5_IJNS4_10UnderscoreESY_SY_EEEEENS4_18SM100_TMA_2SM_LOADENS4_14ComposedLayoutINS4_7SwizzleILi3ELi4ELi3EEENS4_18smem_ptr_flag_bitsILi16EEENST_INS5_IJSB_SG_EEENS5_IJSG_SC_EEEEEEEvNS4_8identityENS4_28SM100_TMA_2SM_LOAD_MULTICASTENS12_IS14_S16_NST_INS5_IJSG_SB_EEENS5_IJSC_SG_EEEEEEEvS1B_EENS_8epilogue10collective18CollectiveEpilogueINS1I_23Sm100TmaWarpSpecializedILi4ELi2ELi16ELb1ELb0EEEJNS5_IJSG_SF_SG_EEENS5_IJNST_ISG_SC_EENST_INS5_IJNSA_ILi16EEENSA_ILi2EEEEEES1E_EEEEESI_SJ_SI_SJ_NS1I_6fusion15FusionCallbacksIS1M_NS1U_17LinearCombinationISI_fSI_fLNS_15FloatRoundStyleE2EEES1N_S1T_JEEENS4_5SM1004TMEM4LOAD26SM100_TMEM_LOAD_32dp32b16xENS4_13SM90_TMA_LOADENS12_INS13_ILi1ELi4ELi3EEES16_NST_INS5_IJSB_S1P_EEENS5_IJS1P_SC_EEEEEEENS4_39AutoVectorizingCopyWithAssumedAlignmentILi128EEENS4_14SM90_TMA_STOREES29_S2B_S2B_EEEvvEEEEvNT_6ParamsE)
        /*0038*/ 	.word	0x00000000


	//----- nvinfo : EIATTR_MIN_STACK_SIZE
	.align		4
.L_27:
        /*003c*/ 	.byte	0x04, 0x12
        /*003e*/ 	.short	(.L_29 - .L_28)
	.align		4
.L_28:
        /*0040*/ 	.word	index@(_ZN7cutlass13device_kernelINS_4gemm6kernel13GemmUniversalIN4cute5tupleIJiiiiEEENS1_10collective13CollectiveMmaINS1_35MainloopSm100TmaUmmaWarpSpecializedILi13ELi2ELi4ENS5_IJNS4_1CILi8EEENSA_ILi1EEESC_EEEEENS5_IJNSA_ILi128EEESF_NSA_ILi64EEEEEENS_6half_tENS5_IJlSC_lEEESI_NS5_IJSC_llEEENS4_8TiledMMAINS4_8MMA_AtomIJNS4_26SM100_MMA_F16BF16_2x1SM_SSISI_SI_fLi128ELi128ELNS4_4UMMA5MajorE0ELSP_1ELNSO_7ScaleInE0ELSQ_0EEEEEENS4_6LayoutINS5_IJSC_SC_SC_EEENS5_IJNSA_ILi0EEESV_SV_EEEEENS5_IJNS4_10UnderscoreESY_SY_EEEEENS4_18SM100_TMA_2SM_LOADENS4_14ComposedLayoutINS4_7SwizzleILi3ELi4ELi3EEENS4_18smem_ptr_flag_bitsILi16EEENST_INS5_IJSB_SG_EEENS5_IJSG_SC_EEEEEEEvNS4_8identityENS4_28SM100_TMA_2SM_LOAD_MULTICASTENS12_IS14_S16_NST_INS5_IJSG_SB_EEENS5_IJSC_SG_EEEEEEEvS1B_EENS_8epilogue10collective18CollectiveEpilogueINS1I_23Sm100TmaWarpSpecializedILi4ELi2ELi16ELb1ELb0EEEJNS5_IJSG_SF_SG_EEENS5_IJNST_ISG_SC_EENST_INS5_IJNSA_ILi16EEENSA_ILi2EEEEEES1E_EEEEESI_SJ_SI_SJ_NS1I_6fusion15FusionCallbacksIS1M_NS1U_17LinearCombinationISI_fSI_fLNS_15FloatRoundStyleE2EEES1N_S1T_JEEENS4_5SM1004TMEM4LOAD26SM100_TMEM_LOAD_32dp32b16xENS4_13SM90_TMA_LOADENS12_INS13_ILi1ELi4ELi3EEES16_NST_INS5_IJSB_S1P_EEENS5_IJS1P_SC_EEEEEEENS4_39AutoVectorizingCopyWithAssumedAlignmentILi128EEENS4_14SM90_TMA_STOREES29_S2B_S2B_EEEvvEEEEvNT_6ParamsE)
        /*0044*/ 	.word	0x00000000
.L_29:


//--------------------- .nv.compat                --------------------------
	.section	.nv.compat,"",@"SHT_CUDA_COMPAT_INFO"
	.align	4
        /*0000*/ 	.byte	0x02, 0x09, 0x01, 0x00, 0x02, 0x02, 0x02, 0x00, 0x02, 0x05, 0x05, 0x00, 0x03, 0x07, 0x01, 0x01
        /*0010*/ 	.byte	0x02, 0x03, 0x01, 0x00, 0x02, 0x06, 0x01, 0x00, 0x04, 0x0b, 0x08, 0x00, 0x09, 0x00, 0x00, 0x00
        /*0020*/ 	.byte	0x00, 0x00, 0x00, 0x00


//--------------------- .nv.info._ZN7cutlass13device_kernelINS_4gemm6kernel13GemmUniversalIN4cute5tupleIJiiiiEEENS1_10collective13CollectiveMmaINS1_35MainloopSm100TmaUmmaWarpSpecializedILi13ELi2ELi4ENS5_IJNS4_1CILi8EEENSA_ILi1EEESC_EEEEENS5_IJNSA_ILi128EEESF_NSA_ILi64EEEEEENS_6half_tENS5_IJlSC_lEEESI_NS5_IJSC_llEEENS4_8TiledMMAINS4_8MMA_AtomIJNS4_26SM100_MMA_F16BF16_2x1SM_SSISI_SI_fLi128ELi128ELNS4_4UMMA5MajorE0ELSP_1ELNSO_7ScaleInE0ELSQ_0EEEEEENS4_6LayoutINS5_IJSC_SC_SC_EEENS5_IJNSA_ILi0EEESV_SV_EEEEENS5_IJNS4_10UnderscoreESY_SY_EEEEENS4_18SM100_TMA_2SM_LOADENS4_14ComposedLayoutINS4_7SwizzleILi3ELi4ELi3EEENS4_18smem_ptr_flag_bitsILi16EEENST_INS5_IJSB_SG_EEENS5_IJSG_SC_EEEEEEEvNS4_8identityENS4_28SM100_TMA_2SM_LOAD_MULTICASTENS12_IS14_S16_NST_INS5_IJSG_SB_EEENS5_IJSC_SG_EEEEEEEvS1B_EENS_8epilogue10collective18CollectiveEpilogueINS1I_23Sm100TmaWarpSpecializedILi4ELi2ELi16ELb1ELb0EEEJNS5_IJSG_SF_SG_EEENS5_IJNST_ISG_SC_EENST_INS5_IJNSA_ILi16EEENSA_ILi2EEEEEES1E_EEEEESI_SJ_SI_SJ_NS1I_6fusion15FusionCallbacksIS1M_NS1U_17LinearCombinationISI_fSI_fLNS_15FloatRoundStyleE2EEES1N_S1T_JEEENS4_5SM1004TMEM4LOAD26SM100_TMEM_LOAD_32dp32b16xENS4_13SM90_TMA_LOADENS12_INS13_ILi1ELi4ELi3EEES16_NST_INS5_IJSB_S1P_EEENS5_IJS1P_SC_EEEEEEENS4_39AutoVectorizingCopyWithAssumedAlignmentILi128EEENS4_14SM90_TMA_STOREES29_S2B_S2B_EEEvvEEEEvNT_6ParamsE --------------------------
	.section	.nv.info._ZN7cutlass13device_kernelINS_4gemm6kernel13GemmUniversalIN4cute5tupleIJiiiiEEENS1_10collective13CollectiveMmaINS1_35MainloopSm100TmaUmmaWarpSpecializedILi13ELi2ELi4ENS5_IJNS4_1CILi8EEENSA_ILi1EEESC_EEEEENS5_IJNSA_ILi128EEESF_NSA_ILi64EEEEEENS_6half_tENS5_IJlSC_lEEESI_NS5_IJSC_llEEENS4_8TiledMMAINS4_8MMA_AtomIJNS4_26SM100_MMA_F16BF16_2x1SM_SSISI_SI_fLi128ELi128ELNS4_4UMMA5MajorE0ELSP_1ELNSO_7ScaleInE0ELSQ_0EEEEEENS4_6LayoutINS5_IJSC_SC_SC_EEENS5_IJNSA_ILi0EEESV_SV_EEEEENS5_IJNS4_10UnderscoreESY_SY_EEEEENS4_18SM100_TMA_2SM_LOADENS4_14ComposedLayoutINS4_7SwizzleILi3ELi4ELi3EEENS4_18smem_ptr_flag_bitsILi16EEENST_INS5_IJSB_SG_EEENS5_IJSG_SC_EEEEEEEvNS4_8identityENS4_28SM100_TMA_2SM_LOAD_MULTICASTENS12_IS14_S16_NST_INS5_IJSG_SB_EEENS5_IJSC_SG_EEEEEEEvS1B_EENS_8epilogue10collective18CollectiveEpilogueINS1I_23Sm100TmaWarpSpecializedILi4ELi2ELi16ELb1ELb0EEEJNS5_IJSG_SF_SG_EEENS5_IJNST_ISG_SC_EENST_INS5_IJNSA_ILi16EEENSA_ILi2EEEEEES1E_EEEEESI_SJ_SI_SJ_NS1I_6fusion15FusionCallbacksIS1M_NS1U_17LinearCombinationISI_fSI_fLNS_15FloatRoundStyleE2EEES1N_S1T_JEEENS4_5SM1004TMEM4LOAD26SM100_TMEM_LOAD_32dp32b16xENS4_13SM90_TMA_LOADENS12_INS13_ILi1ELi4ELi3EEES16_NST_INS5_IJSB_S1P_EEENS5_IJS1P_SC_EEEEEEENS4_39AutoVectorizingCopyWithAssumedAlignmentILi128EEENS4_14SM90_TMA_STOREES29_S2B_S2B_EEEvvEEEEvNT_6ParamsE,"",@"SHT_CUDA_INFO"
	.sectionflags	@""
	.align	4


	//----- nvinfo : EIATTR_CUDA_API_VERSION
	.align		4
        /*0000*/ 	.byte	0x04, 0x37
        /*0002*/ 	.short	(.L_31 - .L_30)
.L_30:
        /*0004*/ 	.word	0x00000082


	//----- nvinfo : EIATTR_KPARAM_INFO
	.align		4
.L_31:
        /*0008*/ 	.byte	0x04, 0x17
        /*000a*/ 	.short	(.L_33 - .L_32)
.L_32:
        /*000c*/ 	.word	0x00000000
        /*0010*/ 	.short	0x0000
        /*0012*/ 	.short	0x0000
        /*0014*/ 	.byte	0x00, 0xf0, 0x01, 0x20


	//----- nvinfo : EIATTR_AT_ENTRY_FRAGMENTS
	.align		4
.L_33:
        /*0018*/ 	.byte	0x04, 0x4f
        /*001a*/ 	.short	(.L_35 - .L_34)


	//   ....[0]....
.L_34:
        /*001c*/ 	.word	0x00000007


	//----- nvinfo : EIATTR_RESERVED_SMEM_USED
	.align		4
.L_35:
        /*0020*/ 	.byte	0x01, 0x41
	.zero		2


	//----- nvinfo : EIATTR_SPARSE_MMA_MASK
	.align		4
        /*0024*/ 	.byte	0x03, 0x50
        /*0026*/ 	.short	0x0000


	//----- nvinfo : EIATTR_TCGEN05_2CTA_USED
	.align		4
        /*0028*/ 	.byte	0x01, 0x52
	.zero		2


	//----- nvinfo : EIATTR_MAXREG_COUNT
	.align		4
        /*002c*/ 	.byte	0x03, 0x1b
        /*002e*/ 	.short	0x00ff


	//----- nvinfo : EIATTR_NUM_BARRIERS
	.align		4
        /*0030*/ 	.byte	0x02, 0x4c
        /*0032*/ 	.byte	0x07
	.zero		1


	//----- nvinfo : EIATTR_EXTERNS
	.align		4
        /*0034*/ 	.byte	0x04, 0x0f
        /*0036*/ 	.short	(.L_37 - .L_36)


	//   ....[0]....
	.align		4
.L_36:
        /*0038*/ 	.word	index@(__assertfail)


	//----- nvinfo : EIATTR_MERCURY_ISA_VERSION
	.align		4
.L_37:
        /*003c*/ 	.byte	0x03, 0x5f
        /*003e*/ 	.short	0x0101


	//----- nvinfo : EIATTR_INT_WARP_WIDE_INSTR_OFFSETS
	.align		4
        /*0040*/ 	.byte	0x04, 0x31
        /*0042*/ 	.short	(.L_39 - .L_38)


	//   ....[0]....
.L_38:
        /*0044*/ 	.word	0x00000ea0


	//   ....[1]....
        /*0048*/ 	.word	0x00000f40


	//   ....[2]....
        /*004c*/ 	.word	0x00002450


	//   ....[3]....
        /*0050*/ 	.word	0x00004830


	//   ....[4]....
        /*0054*/ 	.word	0x00004850


	//   ....[5]....
        /*0058*/ 	.word	0x00004880


	//   ....[6]....
        /*005c*/ 	.word	0x000051c0


	//   ....[7]....
        /*0060*/ 	.word	0x000051e0


	//   ....[8]....
        /*0064*/ 	.word	0x000052d0


	//   ....[9]....
        /*0068*/ 	.word	0x00005390


	//   ....[10]....
        /*006c*/ 	.word	0x000053b0


	//   ....[11]....
        /*0070*/ 	.word	0x000054a0


	//   ....[12]....
        /*0074*/ 	.word	0x00005570


	//   ....[13]....
        /*0078*/ 	.word	0x00005590


	//   ....[14]....
        /*007c*/ 	.word	0x000056c0


	//   ....[15]....
        /*0080*/ 	.word	0x00005840


	//   ....[16]....
        /*0084*/ 	.word	0x00005850


	//   ....[17]....
        /*0088*/ 	.word	0x000059e0


	//----- nvinfo : EIATTR_COOP_GROUP_MASK_REGIDS
	.align		4
.L_39:
        /*008c*/ 	.byte	0x04, 0x29
        /*008e*/ 	.short	(.L_41 - .L_40)


	//   ....[0]....
.L_40:
        /*0090*/ 	.word	0xffffffff


	//   ....[1]....
        /*0094*/ 	.word	0xffffffff


	//   ....[2]....
        /*0098*/ 	.word	0xffffffff


	//   ....[3]....
        /*009c*/ 	.word	0xffffffff


	//   ....[4]....
        /*00a0*/ 	.word	0xffffffff


	//   ....[5]....
        /*00a4*/ 	.word	0xffffffff


	//   ....[6]....
        /*00a8*/ 	.word	0xffffffff


	//   ....[7]....
        /*00ac*/ 	.word	0xffffffff


	//   ....[8]....
        /*00b0*/ 	.word	0xffffffff


	//   ....[9]....
        /*00b4*/ 	.word	0xffffffff


	//   ....[10]....
        /*00b8*/ 	.word	0xffffffff


	//   ....[11]....
        /*00bc*/ 	.word	0xffffffff


	//   ....[12]....
        /*00c0*/ 	.word	0xffffffff


	//   ....[13]....
        /*00c4*/ 	.word	0xffffffff


	//----- nvinfo : EIATTR_COOP_GROUP_INSTR_OFFSETS
	.align		4
.L_41:
        /*00c8*/ 	.byte	0x04, 0x28
        /*00ca*/ 	.short	(.L_43 - .L_42)


	//   ....[0]....
.L_42:
        /*00cc*/ 	.word	0x000000c0


	//   ....[1]....
        /*00d0*/ 	.word	0x00000500


	//   ....[2]....
        /*00d4*/ 	.word	0x00000810


	//   ....[3]....
        /*00d8*/ 	.word	0x000009a0


	//   ....[4]....
        /*00dc*/ 	.word	0x00000a90


	//   ....[5]....
        /*00e0*/ 	.word	0x00000bf0


	//   ....[6]....
        /*00e4*/ 	.word	0x00000d80


	//   ....[7]....
        /*00e8*/ 	.word	0x00000fc0


	//   ....[8]....
        /*00ec*/ 	.word	0x00002330


	//   ....[9]....
        /*00f0*/ 	.word	0x00003620


	//   ....[10]....
        /*00f4*/ 	.word	0x00003af0


	//   ....[11]....
        /*00f8*/ 	.word	0x00003b20


	//   ....[12]....
        /*00fc*/ 	.word	0x00004730


	//   ....[13]....
        /*0100*/ 	.word	0x00004940


	//----- nvinfo : EIATTR_VRC_CTA_INIT_COUNT
	.align		4
.L_43:
        /*0104*/ 	.byte	0x02, 0x4a
        /*0106*/ 	.byte	0x80
	.zero		1


	//----- nvinfo : EIATTR_SYSCALL_OFFSETS
	.align		4
        /*0108*/ 	.byte	0x04, 0x46
        /*010a*/ 	.short	(.L_45 - .L_44)


	//   ....[0]....
.L_44:
        /*010c*/ 	.word	0x000064a0


	//   ....[1]....
        /*0110*/ 	.word	0x00006590


	//   ....[2]....
        /*0114*/ 	.word	0x00006cd0


	//   ....[3]....
        /*0118*/ 	.word	0x000075f0


	//   ....[4]....
        /*011c*/ 	.word	0x00007eb0


	//   ....[5]....
        /*0120*/ 	.word	0x00008770


	//----- nvinfo : EIATTR_MBARRIER_INSTR_OFFSETS
	.align		4
.L_45:
        /*0124*/ 	.byte	0x04, 0x39
        /*0126*/ 	.short	(.L_47 - .L_46)


	//   ....[0]....
.L_46:
        /*0128*/ 	.word	0x00000650
        /*012c*/ 	.word	0x000000ff
        /*0130*/ 	.word	0x00000000
        /*0134*/ 	.short	0x0100
        /*0136*/ 	.byte	0x07
	.zero		1


	//   ....[1]....
        /*0138*/ 	.word	0x00000660
        /*013c*/ 	.word	0x000000ff
        /*0140*/ 	.word	0x00000068
        /*0144*/ 	.short	0x0100
        /*0146*/ 	.byte	0x07
	.zero		1


	//   ....[2]....
        /*0148*/ 	.word	0x00000670
        /*014c*/ 	.word	0x000000ff
        /*0150*/ 	.word	0x00000008
        /*0154*/ 	.short	0x0100
        /*0156*/ 	.byte	0x07
	.zero		1


	//   ....[3]....
        /*0158*/ 	.word	0x00000680
        /*015c*/ 	.word	0x000000ff
        /*0160*/ 	.word	0x00000070
        /*0164*/ 	.short	0x0100
        /*0166*/ 	.byte	0x07
	.zero		1


	//   ....[4]....
        /*0168*/ 	.word	0x00000690
        /*016c*/ 	.word	0x000000ff
        /*0170*/ 	.word	0x00000010
        /*0174*/ 	.short	0x0100
        /*0176*/ 	.byte	0x07
	.zero		1


	//   ....[5]....
        /*0178*/ 	.word	0x000006a0
        /*017c*/ 	.word	0x000000ff
        /*0180*/ 	.word	0x00000078
        /*0184*/ 	.short	0x0100
        /*0186*/ 	.byte	0x07
	.zero		1


	//   ....[6]....
        /*0188*/ 	.word	0x000006b0
        /*018c*/ 	.word	0x000000ff
        /*0190*/ 	.word	0x00000018
        /*0194*/ 	.short	0x0100
        /*0196*/ 	.byte	0x07
	.zero		1


	//   ....[7]....
        /*0198*/ 	.word	0x000006c0
        /*019c*/ 	.word	0x000000ff
        /*01a0*/ 	.word	0x00000080
        /*01a4*/ 	.short	0x0100
        /*01a6*/ 	.byte	0x07
	.zero		1


	//   ....[8]....
        /*01a8*/ 	.word	0x000006d0
        /*01ac*/ 	.word	0x000000ff
        /*01b0*/ 	.word	0x00000020
        /*01b4*/ 	.short	0x0100
        /*01b6*/ 	.byte	0x07
	.zero		1


	//   ....[9]....
        /*01b8*/ 	.word	0x000006e0
        /*01bc*/ 	.word	0x000000ff
        /*01c0*/ 	.word	0x00000088
        /*01c4*/ 	.short	0x0100
        /*01c6*/ 	.byte	0x07
	.zero		1


	//   ....[10]....
        /*01c8*/ 	.word	0x000006f0
        /*01cc*/ 	.word	0x000000ff
        /*01d0*/ 	.word	0x00000028
        /*01d4*/ 	.short	0x0100
        /*01d6*/ 	.byte	0x07
	.zero		1


	//   ....[11]....
        /*01d8*/ 	.word	0x00000700
        /*01dc*/ 	.word	0x000000ff
        /*01e0*/ 	.word	0x00000090
        /*01e4*/ 	.short	0x0100
        /*01e6*/ 	.byte	0x07
	.zero		1


	//   ....[12]....
        /*01e8*/ 	.word	0x00000710
        /*01ec*/ 	.word	0x000000ff
        /*01f0*/ 	.word	0x00000030
        /*01f4*/ 	.short	0x0100
        /*01f6*/ 	.byte	0x07
	.zero		1


	//   ....[13]....
        /*01f8*/ 	.word	0x00000720
        /*01fc*/ 	.word	0x000000ff
        /*0200*/ 	.word	0x00000098
        /*0204*/ 	.short	0x0100
        /*0206*/ 	.byte	0x07
	.zero		1


	//   ....[14]....
        /*0208*/ 	.word	0x00000730
        /*020c*/ 	.word	0x000000ff
        /*0210*/ 	.word	0x00000038
        /*0214*/ 	.short	0x0100
        /*0216*/ 	.byte	0x07
	.zero		1


	//   ....[15]....
        /*0218*/ 	.word	0x00000740
        /*021c*/ 	.word	0x000000ff
        /*0220*/ 	.word	0x000000a0
        /*0224*/ 	.short	0x0100
        /*0226*/ 	.byte	0x07
	.zero		1


	//   ....[16]....
        /*0228*/ 	.word	0x00000750
        /*022c*/ 	.word	0x000000ff
        /*0230*/ 	.word	0x00000040
        /*0234*/ 	.short	0x0100
        /*0236*/ 	.byte	0x07
	.zero		1


	//   ....[17]....
        /*0238*/ 	.word	0x00000760
        /*023c*/ 	.word	0x000000ff
        /*0240*/ 	.word	0x000000a8
        /*0244*/ 	.short	0x0100
        /*0246*/ 	.byte	0x07
	.zero		1


	//   ....[18]....
        /*0248*/ 	.word	0x00000770
        /*024c*/ 	.word	0x000000ff
        /*0250*/ 	.word	0x00000048
        /*0254*/ 	.short	0x0100
        /*0256*/ 	.byte	0x07
	.zero		1


	//   ....[19]....
        /*0258*/ 	.word	0x00000780
        /*025c*/ 	.word	0x000000ff
        /*0260*/ 	.word	0x000000b0
        /*0264*/ 	.short	0x0100
        /*0266*/ 	.byte	0x07
	.zero		1


	//   ....[20]....
        /*0268*/ 	.word	0x00000790
        /*026c*/ 	.word	0x000000ff
        /*0270*/ 	.word	0x00000050
        /*0274*/ 	.short	0x0100
        /*0276*/ 	.byte	0x07
	.zero		1


	//   ....[21]....
        /*0278*/ 	.word	0x000007a0
        /*027c*/ 	.word	0x000000ff
        /*0280*/ 	.word	0x000000b8
        /*0284*/ 	.short	0x0100
        /*0286*/ 	.byte	0x07
	.zero		1


	//   ....[22]....
        /*0288*/ 	.word	0x000007b0
        /*028c*/ 	.word	0x000000ff
        /*0290*/ 	.word	0x00000058
        /*0294*/ 	.short	0x0100
        /*0296*/ 	.byte	0x07
	.zero		1


	//   ....[23]....
        /*0298*/ 	.word	0x000007c0
        /*029c*/ 	.word	0x000000ff
        /*02a0*/ 	.word	0x000000c0
        /*02a4*/ 	.short	0x0100
        /*02a6*/ 	.byte	0x07
	.zero		1


	//   ....[24]....
        /*02a8*/ 	.word	0x000007d0
        /*02ac*/ 	.word	0x000000ff
        /*02b0*/ 	.word	0x00000060
        /*02b4*/ 	.short	0x0100
        /*02b6*/ 	.byte	0x07
	.zero		1


	//   ....[25]....
        /*02b8*/ 	.word	0x000007e0
        /*02bc*/ 	.word	0x000000ff
        /*02c0*/ 	.word	0x000000c8
        /*02c4*/ 	.short	0x0100
        /*02c6*/ 	.byte	0x07
	.zero		1


	//   ....[26]....
        /*02c8*/ 	.word	0x00000910
        /*02cc*/ 	.word	0x000000ff
        /*02d0*/ 	.word	0x000000d0
        /*02d4*/ 	.short	0x0100
        /*02d6*/ 	.byte	0x07
	.zero		1


	//   ....[27]....
        /*02d8*/ 	.word	0x00000920
        /*02dc*/ 	.word	0x000000ff
        /*02e0*/ 	.word	0x000000f0
        /*02e4*/ 	.short	0x0100
        /*02e6*/ 	.byte	0x07
	.zero		1


	//   ....[28]....
        /*02e8*/ 	.word	0x00000930
        /*02ec*/ 	.word	0x000000ff
        /*02f0*/ 	.word	0x000000d8
        /*02f4*/ 	.short	0x0100
        /*02f6*/ 	.byte	0x07
	.zero		1


	//   ....[29]....
        /*02f8*/ 	.word	0x00000940
        /*02fc*/ 	.word	0x000000ff
        /*0300*/ 	.word	0x000000f8
        /*0304*/ 	.short	0x0100
        /*0306*/ 	.byte	0x07
	.zero		1


	//   ....[30]....
        /*0308*/ 	.word	0x00000950
        /*030c*/ 	.word	0x000000ff
        /*0310*/ 	.word	0x000000e0
        /*0314*/ 	.short	0x0100
        /*0316*/ 	.byte	0x07
	.zero		1


	//   ....[31]....
        /*0318*/ 	.word	0x00000960
        /*031c*/ 	.word	0x000000ff
        /*0320*/ 	.word	0x00000100
        /*0324*/ 	.short	0x0100
        /*0326*/ 	.byte	0x07
	.zero		1


	//   ....[32]....
        /*0328*/ 	.word	0x00000970
        /*032c*/ 	.word	0x000000ff
        /*0330*/ 	.word	0x000000e8
        /*0334*/ 	.short	0x0100
        /*0336*/ 	.byte	0x07
	.zero		1


	//   ....[33]....
        /*0338*/ 	.word	0x00000980
        /*033c*/ 	.word	0x000000ff
        /*0340*/ 	.word	0x00000108
        /*0344*/ 	.short	0x0100
        /*0346*/ 	.byte	0x07
	.zero		1


	//   ....[34]....
        /*0348*/ 	.word	0x00000a60
        /*034c*/ 	.word	0x000000ff
        /*0350*/ 	.word	0x00000110
        /*0354*/ 	.short	0x0100
        /*0356*/ 	.byte	0x05
	.zero		1


	//   ....[35]....
        /*0358*/ 	.word	0x00000a70
        /*035c*/ 	.word	0x000000ff
        /*0360*/ 	.word	0x00000118
        /*0364*/ 	.short	0x0100
        /*0366*/ 	.byte	0x05
	.zero		1


	//   ....[36]....
        /*0368*/ 	.word	0x00000ba0
        /*036c*/ 	.word	0x000000ff
        /*0370*/ 	.word	0x00000120
        /*0374*/ 	.short	0x0100
        /*0376*/ 	.byte	0x05
	.zero		1


	//   ....[37]....
        /*0378*/ 	.word	0x00000bb0
        /*037c*/ 	.word	0x000000ff
        /*0380*/ 	.word	0x00000130
        /*0384*/ 	.short	0x0100
        /*0386*/ 	.byte	0x05
	.zero		1


	//   ....[38]....
        /*0388*/ 	.word	0x00000bc0
        /*038c*/ 	.word	0x000000ff
        /*0390*/ 	.word	0x00000128
        /*0394*/ 	.short	0x0100
        /*0396*/ 	.byte	0x05
	.zero		1


	//   ....[39]....
        /*0398*/ 	.word	0x00000bd0
        /*039c*/ 	.word	0x000000ff
        /*03a0*/ 	.word	0x00000138
        /*03a4*/ 	.short	0x0100
        /*03a6*/ 	.byte	0x05
	.zero		1


	//   ....[40]....
        /*03a8*/ 	.word	0x00000cf0
        /*03ac*/ 	.word	0x000000ff
        /*03b0*/ 	.word	0x00000140
        /*03b4*/ 	.short	0x0100
        /*03b6*/ 	.byte	0x07
	.zero		1


	//   ....[41]....
        /*03b8*/ 	.word	0x00000d00
        /*03bc*/ 	.word	0x000000ff
        /*03c0*/ 	.word	0x00000160
        /*03c4*/ 	.short	0x0100
        /*03c6*/ 	.byte	0x07
	.zero		1


	//   ....[42]....
        /*03c8*/ 	.word	0x00000d10
        /*03cc*/ 	.word	0x000000ff
        /*03d0*/ 	.word	0x00000148
        /*03d4*/ 	.short	0x0100
        /*03d6*/ 	.byte	0x07
	.zero		1


	//   ....[43]....
        /*03d8*/ 	.word	0x00000d20
        /*03dc*/ 	.word	0x000000ff
        /*03e0*/ 	.word	0x00000168
        /*03e4*/ 	.short	0x0100
        /*03e6*/ 	.byte	0x07
	.zero		1


	//   ....[44]....
        /*03e8*/ 	.word	0x00000d30
        /*03ec*/ 	.word	0x000000ff
        /*03f0*/ 	.word	0x00000150
        /*03f4*/ 	.short	0x0100
        /*03f6*/ 	.byte	0x07
	.zero		1


	//   ....[45]....
        /*03f8*/ 	.word	0x00000d40
        /*03fc*/ 	.word	0x000000ff
        /*0400*/ 	.word	0x00000170
        /*0404*/ 	.short	0x0100
        /*0406*/ 	.byte	0x07
	.zero		1


	//   ....[46]....
        /*0408*/ 	.word	0x00000d50
        /*040c*/ 	.word	0x000000ff
        /*0410*/ 	.word	0x00000158
        /*0414*/ 	.short	0x0100
        /*0416*/ 	.byte	0x07
	.zero		1


	//   ....[47]....
        /*0418*/ 	.word	0x00000d60
        /*041c*/ 	.word	0x000000ff
        /*0420*/ 	.word	0x00000178
        /*0424*/ 	.short	0x0100
        /*0426*/ 	.byte	0x07
	.zero		1


	//   ....[48]....
        /*0428*/ 	.word	0x00000e50
        /*042c*/ 	.word	0x000000ff
        /*0430*/ 	.word	0x00000180
        /*0434*/ 	.short	0x0100
        /*0436*/ 	.byte	0x05
	.zero		1


	//   ....[49]....
        /*0438*/ 	.word	0x00000e60
        /*043c*/ 	.word	0x000000ff
        /*0440*/ 	.word	0x00000190
        /*0444*/ 	.short	0x0100
        /*0446*/ 	.byte	0x05
	.zero		1


	//   ....[50]....
        /*0448*/ 	.word	0x00000e70
        /*044c*/ 	.word	0x000000ff
        /*0450*/ 	.word	0x00000188
        /*0454*/ 	.short	0x0100
        /*0456*/ 	.byte	0x05
	.zero		1


	//   ....[51]....
        /*0458*/ 	.word	0x00000e80
        /*045c*/ 	.word	0x000000ff
        /*0460*/ 	.word	0x00000198
        /*0464*/ 	.short	0x0100
        /*0466*/ 	.byte	0x05
	.zero		1


	//   ....[52]....
        /*0468*/ 	.word	0x00000f80
        /*046c*/ 	.word	0x000000ff
        /*0470*/ 	.word	0x000001a0
        /*0474*/ 	.short	0x0100
        /*0476*/ 	.byte	0x04
	.zero		1


	//   ....[53]....
        /*0478*/ 	.word	0x00001af0
        /*047c*/ 	.word	0x00000003
        /*0480*/ 	.word	0x00000190
        /*0484*/ 	.short	0x010a
        /*0486*/ 	.byte	0xff
	.zero		1


	//   ....[54]....
        /*0488*/ 	.word	0x00001b20
        /*048c*/ 	.word	0x00000003
        /*0490*/ 	.word	0x00000180
        /*0494*/ 	.short	0x0101
        /*0496*/ 	.byte	0xff
	.zero		1


	//   ....[55]....
        /*0498*/ 	.word	0x00001c20
        /*049c*/ 	.word	0x000000ff
        /*04a0*/ 	.word	0x00000068
        /*04a4*/ 	.short	0x010a
        /*04a6*/ 	.byte	0x08
	.zero		1


	//   ....[56]....
        /*04a8*/ 	.word	0x00001cf0
        /*04ac*/ 	.word	0x000000ff
        /*04b0*/ 	.word	0x00000068
        /*04b4*/ 	.short	0x010a
        /*04b6*/ 	.byte	0x21
	.zero		1


	//   ....[57]....
        /*04b8*/ 	.word	0x00001ea0
        /*04bc*/ 	.word	0x000000ff
        /*04c0*/ 	.word	0x00000068
        /*04c4*/ 	.short	0x010a
        /*04c6*/ 	.byte	0x08
	.zero		1


	//   ....[58]....
        /*04c8*/ 	.word	0x00001fc0
        /*04cc*/ 	.word	0x000000ff
        /*04d0*/ 	.word	0x00000118
        /*04d4*/ 	.short	0x0101
        /*04d6*/ 	.byte	0x06
	.zero		1


	//   ....[59]....
        /*04d8*/ 	.word	0x00001fe0
        /*04dc*/ 	.word	0x000000ff
        /*04e0*/ 	.word	0x00000068
        /*04e4*/ 	.short	0x010a
        /*04e6*/ 	.byte	0x08
	.zero		1


	//   ....[60]....
        /*04e8*/ 	.word	0x00002060
        /*04ec*/ 	.word	0x000000ff
        /*04f0*/ 	.word	0x00000068
        /*04f4*/ 	.short	0x010a
        /*04f6*/ 	.byte	0x11
	.zero		1


	//   ....[61]....
        /*04f8*/ 	.word	0x000021f0
        /*04fc*/ 	.word	0x000000ff
        /*0500*/ 	.word	0x00000068
        /*0504*/ 	.short	0x010a
        /*0506*/ 	.byte	0x08
	.zero		1


	//   ....[62]....
        /*0508*/ 	.word	0x00002360
        /*050c*/ 	.word	0x00000002
        /*0510*/ 	.word	0x00000120
        /*0514*/ 	.short	0x010a
        /*0516*/ 	.byte	0xff
	.zero		1


	//   ....[63]....
        /*0518*/ 	.word	0x00002420
        /*051c*/ 	.word	0x00000002
        /*0520*/ 	.word	0x00000000
        /*0524*/ 	.short	0x0101
        /*0526*/ 	.byte	0xff
	.zero		1


	//   ....[64]....
        /*0528*/ 	.word	0x00002980
        /*052c*/ 	.word	0x000000ff
        /*0530*/ 	.word	0x00000000
        /*0534*/ 	.short	0x010a
        /*0536*/ 	.byte	0x04
	.zero		1


	//   ....[65]....
        /*0538*/ 	.word	0x00002a10
        /*053c*/ 	.word	0x000000ff
        /*0540*/ 	.word	0x00000000
        /*0544*/ 	.short	0x010a
        /*0546*/ 	.byte	0x04
	.zero		1


	//   ....[66]....
        /*0548*/ 	.word	0x00002aa0
        /*054c*/ 	.word	0x000000ff
        /*0550*/ 	.word	0x00000000
        /*0554*/ 	.short	0x010a
        /*0556*/ 	.byte	0x04
	.zero		1


	//   ....[67]....
        /*0558*/ 	.word	0x00002b30
        /*055c*/ 	.word	0x000000ff
        /*0560*/ 	.word	0x00000000
        /*0564*/ 	.short	0x010a
        /*0566*/ 	.byte	0x04
	.zero		1


	//   ....[68]....
        /*0568*/ 	.word	0x00002bc0
        /*056c*/ 	.word	0x000000ff
        /*0570*/ 	.word	0x00000000
        /*0574*/ 	.short	0x010a
        /*0576*/ 	.byte	0x04
	.zero		1


	//   ....[69]....
        /*0578*/ 	.word	0x00002c50
        /*057c*/ 	.word	0x000000ff
        /*0580*/ 	.word	0x00000000
        /*0584*/ 	.short	0x010a
        /*0586*/ 	.byte	0x04
	.zero		1


	//   ....[70]....
        /*0588*/ 	.word	0x00002ce0
        /*058c*/ 	.word	0x000000ff
        /*0590*/ 	.word	0x00000000
        /*0594*/ 	.short	0x010a
        /*0596*/ 	.byte	0x04
	.zero		1


	//   ....[71]....
        /*0598*/ 	.word	0x00002d70
        /*059c*/ 	.word	0x000000ff
        /*05a0*/ 	.word	0x00000000
        /*05a4*/ 	.short	0x010a
        /*05a6*/ 	.byte	0x04
	.zero		1


	//   ....[72]....
        /*05a8*/ 	.word	0x00002e00
        /*05ac*/ 	.word	0x000000ff
        /*05b0*/ 	.word	0x00000000
        /*05b4*/ 	.short	0x010a
        /*05b6*/ 	.byte	0x04
	.zero		1


	//   ....[73]....
        /*05b8*/ 	.word	0x00002e90
        /*05bc*/ 	.word	0x000000ff
        /*05c0*/ 	.word	0x00000000
        /*05c4*/ 	.short	0x010a
        /*05c6*/ 	.byte	0x04
	.zero		1


	//   ....[74]....
        /*05c8*/ 	.word	0x00002f20
        /*05cc*/ 	.word	0x000000ff
        /*05d0*/ 	.word	0x00000000
        /*05d4*/ 	.short	0x010a
        /*05d6*/ 	.byte	0x04
	.zero		1


	//   ....[75]....
        /*05d8*/ 	.word	0x00002fb0
        /*05dc*/ 	.word	0x000000ff
        /*05e0*/ 	.word	0x00000000
        /*05e4*/ 	.short	0x010a
        /*05e6*/ 	.byte	0x04
	.zero		1


	//   ....[76]....
        /*05e8*/ 	.word	0x00003050
        /*05ec*/ 	.word	0x00000000
        /*05f0*/ 	.word	0x00000000
        /*05f4*/ 	.short	0x010a
        /*05f6*/ 	.byte	0xff
	.zero		1


	//   ....[77]....
        /*05f8*/ 	.word	0x00003180
        /*05fc*/ 	.word	0x00000000
        /*0600*/ 	.word	0x00000180
        /*0604*/ 	.short	0x010a
        /*0606*/ 	.byte	0xff
	.zero		1


	//   ....[78]....
        /*0608*/ 	.word	0x000031f0
        /*060c*/ 	.word	0x00000004
        /*0610*/ 	.word	0x00000000
        /*0614*/ 	.short	0x0101
        /*0616*/ 	.byte	0xff
	.zero		1


	//   ....[79]....
        /*0618*/ 	.word	0x00003210
        /*061c*/ 	.word	0x000000ff
        /*0620*/ 	.word	0x00000130
        /*0624*/ 	.short	0x010a
        /*0626*/ 	.byte	0x05
	.zero		1


	//   ....[80]....
        /*0628*/ 	.word	0x00003330
        /*062c*/ 	.word	0x00000000
        /*0630*/ 	.word	0x00000120
        /*0634*/ 	.short	0x010a
        /*0636*/ 	.byte	0xff
	.zero		1


	//   ....[81]....
        /*0638*/ 	.word	0x00003430
        /*063c*/ 	.word	0x00000000
        /*0640*/ 	.word	0x00000000
        /*0644*/ 	.short	0x0101
        /*0646*/ 	.byte	0xff
	.zero		1


	//   ....[82]....
        /*0648*/ 	.word	0x000034c0
        /*064c*/ 	.word	0x000000ff
        /*0650*/ 	.word	0x00000130
        /*0654*/ 	.short	0x0106
        /*0656*/ 	.byte	0x05
	.zero		1


	//   ....[83]....
        /*0658*/ 	.word	0x000034e0
        /*065c*/ 	.word	0x000000ff
        /*0660*/ 	.word	0x00000130
        /*0664*/ 	.short	0x010a
        /*0666*/ 	.byte	0x05
	.zero		1


	//   ....[84]....
        /*0668*/ 	.word	0x00003570
        /*066c*/ 	.word	0x000000ff
        /*0670*/ 	.word	0x00000130
        /*0674*/ 	.short	0x0106
        /*0676*/ 	.byte	0x04
	.zero		1


	//   ....[85]....
        /*0678*/ 	.word	0x000035b0
        /*067c*/ 	.word	0x00000000
        /*0680*/ 	.word	0x00000130
        /*0684*/ 	.short	0x010a
        /*0686*/ 	.byte	0xff
	.zero		1


	//   ....[86]....
        /*0688*/ 	.word	0x000037f0
        /*068c*/ 	.word	0x000000ff
        /*0690*/ 	.word	0x00000008
        /*0694*/ 	.short	0x010a
        /*0696*/ 	.byte	0x04
	.zero		1


	//   ....[87]....
        /*0698*/ 	.word	0x00003810
        /*069c*/ 	.word	0x000000ff
        /*06a0*/ 	.word	0x00000008
        /*06a4*/ 	.short	0x010a
        /*06a6*/ 	.byte	0x04
	.zero		1


	//   ....[88]....
        /*06a8*/ 	.word	0x000039a0
        /*06ac*/ 	.word	0x000000ff
        /*06b0*/ 	.word	0x00000008
        /*06b4*/ 	.short	0x010a
        /*06b6*/ 	.byte	0x04
	.zero		1


	//   ....[89]....
        /*06b8*/ 	.word	0x000039c0
        /*06bc*/ 	.word	0x000000ff
        /*06c0*/ 	.word	0x00000008
        /*06c4*/ 	.short	0x010a
        /*06c6*/ 	.byte	0x04
	.zero		1


	//   ....[90]....
        /*06c8*/ 	.word	0x00003a80
        /*06cc*/ 	.word	0x000000ff
        /*06d0*/ 	.word	0x00000000
        /*06d4*/ 	.short	0x0101
        /*06d6*/ 	.byte	0x05
	.zero		1


	//   ....[91]....
        /*06d8*/ 	.word	0x00003db0
        /*06dc*/ 	.word	0x00000000
        /*06e0*/ 	.word	0x00000120
        /*06e4*/ 	.short	0x010a
        /*06e6*/ 	.byte	0xff
	.zero		1


	//   ....[92]....
        /*06e8*/ 	.word	0x00003e70
        /*06ec*/ 	.word	0x00000000
        /*06f0*/ 	.word	0x00000000
        /*06f4*/ 	.short	0x0101
        /*06f6*/ 	.byte	0xff
	.zero		1


	//   ....[93]....
        /*06f8*/ 	.word	0x00003f30
        /*06fc*/ 	.word	0x000000ff
        /*0700*/ 	.word	0x00000000
        /*0704*/ 	.short	0x010a
        /*0706*/ 	.byte	0x06
	.zero		1


	//   ....[94]....
        /*0708*/ 	.word	0x00003f40
        /*070c*/ 	.word	0x000000ff
        /*0710*/ 	.word	0x00000160
        /*0714*/ 	.short	0x010a
        /*0716*/ 	.byte	0x07
	.zero		1


	//   ....[95]....
        /*0718*/ 	.word	0x00003ff0
        /*071c*/ 	.word	0x000000ff
        /*0720*/ 	.word	0x00000000
        /*0724*/ 	.short	0x010a
        /*0726*/ 	.byte	0x06
	.zero		1


	//   ....[96]....
        /*0728*/ 	.word	0x00004120
        /*072c*/ 	.word	0x000000ff
        /*0730*/ 	.word	0x00000000
        /*0734*/ 	.short	0x010a
        /*0736*/ 	.byte	0x1e
	.zero		1


	//   ....[97]....
        /*0738*/ 	.word	0x00004420
        /*073c*/ 	.word	0x000000ff
        /*0740*/ 	.word	0x00000000
        /*0744*/ 	.short	0x010a
        /*0746*/ 	.byte	0x07
	.zero		1


	//   ....[98]....
        /*0748*/ 	.word	0x000044b0
        /*074c*/ 	.word	0x000000ff
        /*0750*/ 	.word	0x00000000
        /*0754*/ 	.short	0x010a
        /*0756*/ 	.byte	0x07
	.zero		1


	//   ....[99]....
        /*0758*/ 	.word	0x00004540
        /*075c*/ 	.word	0x000000ff
        /*0760*/ 	.word	0x00000000
        /*0764*/ 	.short	0x010a
        /*0766*/ 	.byte	0x07
	.zero		1


	//   ....[100]....
        /*0768*/ 	.word	0x000045e0
        /*076c*/ 	.word	0x00000000
        /*0770*/ 	.word	0x00000000
        /*0774*/ 	.short	0x010a
        /*0776*/ 	.byte	0xff
	.zero		1


	//   ....[101]....
        /*0778*/ 	.word	0x00004620
        /*077c*/ 	.word	0x00000000
        /*0780*/ 	.word	0x00000000
        /*0784*/ 	.short	0x010a
        /*0786*/ 	.byte	0xff
	.zero		1


	//   ....[102]....
        /*0788*/ 	.word	0x00004690
        /*078c*/ 	.word	0x000000ff
        /*0790*/ 	.word	0x00000000
        /*0794*/ 	.short	0x0101
        /*0796*/ 	.byte	0x06
	.zero		1


	//   ....[103]....
        /*0798*/ 	.word	0x000046d0
        /*079c*/ 	.word	0x000000ff
        /*07a0*/ 	.word	0x000001a0
        /*07a4*/ 	.short	0x010a
        /*07a6*/ 	.byte	0x05
	.zero		1


	//   ....[104]....
        /*07a8*/ 	.word	0x00004720
        /*07ac*/ 	.word	0x000000ff
        /*07b0*/ 	.word	0x00000000
        /*07b4*/ 	.short	0x0101
        /*07b6*/ 	.byte	0x06
	.zero		1


	//   ....[105]....
        /*07b8*/ 	.word	0x00004b70
        /*07bc*/ 	.word	0x00000000
        /*07c0*/ 	.word	0x00000120
        /*07c4*/ 	.short	0x010a
        /*07c6*/ 	.byte	0xff
	.zero		1


	//   ....[106]....
        /*07c8*/ 	.word	0x00004c30
        /*07cc*/ 	.word	0x00000000
        /*07d0*/ 	.word	0x00000000
        /*07d4*/ 	.short	0x0101
        /*07d6*/ 	.byte	0xff
	.zero		1


	//   ....[107]....
        /*07d8*/ 	.word	0x00004f50
        /*07dc*/ 	.word	0x000000ff
        /*07e0*/ 	.word	0x00000118
        /*07e4*/ 	.short	0x010a
        /*07e6*/ 	.byte	0x07
	.zero		1


	//   ....[108]....
        /*07e8*/ 	.word	0x00005140
        /*07ec*/ 	.word	0x000000ff
        /*07f0*/ 	.word	0x000000f0
        /*07f4*/ 	.short	0x010a
        /*07f6*/ 	.byte	0x07
	.zero		1


	//   ....[109]....
        /*07f8*/ 	.word	0x00005330
        /*07fc*/ 	.word	0x000000ff
        /*0800*/ 	.word	0x000000d0
        /*0804*/ 	.short	0x010b
        /*0806*/ 	.byte	0x07
	.zero		1


	//   ....[110]....
        /*0808*/ 	.word	0x00005340
        /*080c*/ 	.word	0x000000ff
        /*0810*/ 	.word	0x00000000
        /*0814*/ 	.short	0x0101
        /*0816*/ 	.byte	0x0e
	.zero		1


	//   ....[111]....
        /*0818*/ 	.word	0x00005360
        /*081c*/ 	.word	0x000000ff
        /*0820*/ 	.word	0x000000f8
        /*0824*/ 	.short	0x010a
        /*0826*/ 	.byte	0x07
	.zero		1


	//   ....[112]....
        /*0828*/ 	.word	0x00005510
        /*082c*/ 	.word	0x000000ff
        /*0830*/ 	.word	0x000000d8
        /*0834*/ 	.short	0x010b
        /*0836*/ 	.byte	0x07
	.zero		1


	//   ....[113]....
        /*0838*/ 	.word	0x00005520
        /*083c*/ 	.word	0x000000ff
        /*0840*/ 	.word	0x00000000
        /*0844*/ 	.short	0x0101
        /*0846*/ 	.byte	0x0e
	.zero		1


	//   ....[114]....
        /*0848*/ 	.word	0x00005530
        /*084c*/ 	.word	0x000000ff
        /*0850*/ 	.word	0x00000100
        /*0854*/ 	.short	0x010a
        /*0856*/ 	.byte	0x07
	.zero		1


	//   ....[115]....
        /*0858*/ 	.word	0x00005760
        /*085c*/ 	.word	0x000000ff
        /*0860*/ 	.word	0x000000e0
        /*0864*/ 	.short	0x010b
        /*0866*/ 	.byte	0x07
	.zero		1


	//   ....[116]....
        /*0868*/ 	.word	0x000057d0
        /*086c*/ 	.word	0x000000ff
        /*0870*/ 	.word	0x00000000
        /*0874*/ 	.short	0x0101
        /*0876*/ 	.byte	0x0e
	.zero		1


	//   ....[117]....
        /*0878*/ 	.word	0x00005810
        /*087c*/ 	.word	0x000000ff
        /*0880*/ 	.word	0x00000108
        /*0884*/ 	.short	0x010a
        /*0886*/ 	.byte	0x07
	.zero		1


	//   ....[118]....
        /*0888*/ 	.word	0x00005a40
        /*088c*/ 	.word	0x000000ff
        /*0890*/ 	.word	0x000000e8
        /*0894*/ 	.short	0x010b
        /*0896*/ 	.byte	0x07
	.zero		1


	//   ....[119]....
        /*0898*/ 	.word	0x00005a60
        /*089c*/ 	.word	0x000000ff
        /*08a0*/ 	.word	0x00000000
        /*08a4*/ 	.short	0x0101
        /*08a6*/ 	.byte	0x0d
	.zero		1


	//   ....[120]....
        /*08a8*/ 	.word	0x00005a90
        /*08ac*/ 	.word	0x000000ff
        /*08b0*/ 	.word	0x000000f0
        /*08b4*/ 	.short	0x010a
        /*08b6*/ 	.byte	0x07
	.zero		1


	//   ....[121]....
        /*08b8*/ 	.word	0x00005ab0
        /*08bc*/ 	.word	0x000000ff
        /*08c0*/ 	.word	0x000000f8
        /*08c4*/ 	.short	0x010a
        /*08c6*/ 	.byte	0x07
	.zero		1


	//   ....[122]....
        /*08c8*/ 	.word	0x00005ad0
        /*08cc*/ 	.word	0x000000ff
        /*08d0*/ 	.word	0x00000100
        /*08d4*/ 	.short	0x010a
        /*08d6*/ 	.byte	0x07
	.zero		1


	//   ....[123]....
        /*08d8*/ 	.word	0x00005b10
        /*08dc*/ 	.word	0x00000000
        /*08e0*/ 	.word	0x00000108
        /*08e4*/ 	.short	0x010a
        /*08e6*/ 	.byte	0xff
	.zero		1


	//   ....[124]....
        /*08e8*/ 	.word	0x00005e60
        /*08ec*/ 	.word	0x00000000
        /*08f0*/ 	.word	0x00000120
        /*08f4*/ 	.short	0x010a
        /*08f6*/ 	.byte	0xff
	.zero		1


	//   ....[125]....
        /*08f8*/ 	.word	0x00005f70
        /*08fc*/ 	.word	0x00000000
        /*0900*/ 	.word	0x00000000
        /*0904*/ 	.short	0x0101
        /*0906*/ 	.byte	0xff
	.zero		1


	//   ....[126]....
        /*0908*/ 	.word	0x00006990
        /*090c*/ 	.word	0x000000ff
        /*0910*/ 	.word	0x000000d0
        /*0914*/ 	.short	0x010a
        /*0916*/ 	.byte	0x30
	.zero		1


	//   ....[127]....
        /*0918*/ 	.word	0x000069d0
        /*091c*/ 	.word	0x0000004a
        /*0920*/ 	.word	0x00000140
        /*0924*/ 	.short	0x010a
        /*0926*/ 	.byte	0xff
	.zero		1


	//   ....[128]....
        /*0928*/ 	.word	0x00006ae0
        /*092c*/ 	.word	0x000000ff
        /*0930*/ 	.word	0x000000d0
        /*0934*/ 	.short	0x010a
        /*0936*/ 	.byte	0x30
	.zero		1


	//   ....[129]....
        /*0938*/ 	.word	0x00006bb0
        /*093c*/ 	.word	0x0000004a
        /*0940*/ 	.word	0x00000140
        /*0944*/ 	.short	0x010a
        /*0946*/ 	.byte	0xff
	.zero		1


	//   ....[130]....
        /*0948*/ 	.word	0x00007360
        /*094c*/ 	.word	0x00000000
        /*0950*/ 	.word	0x00000000
        /*0954*/ 	.short	0x0101
        /*0956*/ 	.byte	0xff
	.zero		1


	//   ....[131]....
        /*0958*/ 	.word	0x00007370
        /*095c*/ 	.word	0x00000003
        /*0960*/ 	.word	0x000000d0
        /*0964*/ 	.short	0x010a
        /*0966*/ 	.byte	0xff
	.zero		1


	//   ....[132]....
        /*0968*/ 	.word	0x00007430
        /*096c*/ 	.word	0x00000003
        /*0970*/ 	.word	0x000000d0
        /*0974*/ 	.short	0x010a
        /*0976*/ 	.byte	0xff
	.zero		1


	//   ....[133]....
        /*0978*/ 	.word	0x00007c20
        /*097c*/ 	.word	0x00000052
        /*0980*/ 	.word	0x00000000
        /*0984*/ 	.short	0x0101
        /*0986*/ 	.byte	0xff
	.zero		1


	//   ....[134]....
        /*0988*/ 	.word	0x00007c40
        /*098c*/ 	.word	0x00000053
        /*0990*/ 	.word	0x000000d0
        /*0994*/ 	.short	0x010a
        /*0996*/ 	.byte	0xff
	.zero		1


	//   ....[135]....
        /*0998*/ 	.word	0x00007cf0
        /*099c*/ 	.word	0x00000053
        /*09a0*/ 	.word	0x000000d0
        /*09a4*/ 	.short	0x010a
        /*09a6*/ 	.byte	0xff
	.zero		1


	//   ....[136]....
        /*09a8*/ 	.word	0x000084e0
        /*09ac*/ 	.word	0x00000052
        /*09b0*/ 	.word	0x00000000
        /*09b4*/ 	.short	0x0101
        /*09b6*/ 	.byte	0xff
	.zero		1


	//   ....[137]....
        /*09b8*/ 	.word	0x00008500
        /*09bc*/ 	.word	0x00000058
        /*09c0*/ 	.word	0x000000d0
        /*09c4*/ 	.short	0x010a
        /*09c6*/ 	.byte	0xff
	.zero		1


	//   ....[138]....
        /*09c8*/ 	.word	0x000085b0
        /*09cc*/ 	.word	0x00000058
        /*09d0*/ 	.word	0x000000d0
        /*09d4*/ 	.short	0x010a
        /*09d6*/ 	.byte	0xff
	.zero		1


	//   ....[139]....
        /*09d8*/ 	.word	0x00008860
        /*09dc*/ 	.word	0x0000004a
        /*09e0*/ 	.word	0x00000000
        /*09e4*/ 	.short	0x0101
        /*09e6*/ 	.byte	0xff
	.zero		1


	//   ....[140]....
        /*09e8*/ 	.word	0x00008df0
        /*09ec*/ 	.word	0x00000002
        /*09f0*/ 	.word	0x00000000
        /*09f4*/ 	.short	0x0101
        /*09f6*/ 	.byte	0xff
	.zero		1


	//   ....[141]....
        /*09f8*/ 	.word	0x00009060
        /*09fc*/ 	.word	0x000000ff
        /*0a00*/ 	.word	0x00000000
        /*0a04*/ 	.short	0x0101
        /*0a06*/ 	.byte	0x04
	.zero		1


	//   ....[142]....
        /*0a08*/ 	.word	0x00009080
        /*0a0c*/ 	.word	0x00000003
        /*0a10*/ 	.word	0x00000190
        /*0a14*/ 	.short	0x010a
        /*0a16*/ 	.byte	0xff
	.zero		1


	//   ....[143]....
        /*0a18*/ 	.word	0x000090e0
        /*0a1c*/ 	.word	0x00000002
        /*0a20*/ 	.word	0x00000068
        /*0a24*/ 	.short	0x010a
        /*0a26*/ 	.byte	0xff
	.zero		1


	//   ....[144]....
        /*0a28*/ 	.word	0x00009140
        /*0a2c*/ 	.word	0x00000002
        /*0a30*/ 	.word	0x00000068
        /*0a34*/ 	.short	0x010a
        /*0a36*/ 	.byte	0xff
	.zero		1


	//   ....[145]....
        /*0a38*/ 	.word	0x00009190
        /*0a3c*/ 	.word	0x00000002
        /*0a40*/ 	.word	0x00000120
        /*0a44*/ 	.short	0x010a
        /*0a46*/ 	.byte	0xff
	.zero		1


	//   ....[146]....
        /*0a48*/ 	.word	0x000091f0
        /*0a4c*/ 	.word	0x00000000
        /*0a50*/ 	.word	0x00000000
        /*0a54*/ 	.short	0x010a
        /*0a56*/ 	.byte	0xff
	.zero		1


	//   ....[147]....
        /*0a58*/ 	.word	0x00009250
        /*0a5c*/ 	.word	0x00000000
        /*0a60*/ 	.word	0x00000000
        /*0a64*/ 	.short	0x010a
        /*0a66*/ 	.byte	0xff
	.zero		1


	//   ....[148]....
        /*0a68*/ 	.word	0x000092b0
        /*0a6c*/ 	.word	0x00000000
        /*0a70*/ 	.word	0x00000000
        /*0a74*/ 	.short	0x010a
        /*0a76*/ 	.byte	0xff
	.zero		1


	//   ....[149]....
        /*0a78*/ 	.word	0x00009310
        /*0a7c*/ 	.word	0x00000000
        /*0a80*/ 	.word	0x00000000
        /*0a84*/ 	.short	0x010a
        /*0a86*/ 	.byte	0xff
	.zero		1


	//   ....[150]....
        /*0a88*/ 	.word	0x00009370
        /*0a8c*/ 	.word	0x00000000
        /*0a90*/ 	.word	0x00000000
        /*0a94*/ 	.short	0x010a
        /*0a96*/ 	.byte	0xff
	.zero		1


	//   ....[151]....
        /*0a98*/ 	.word	0x000093d0
        /*0a9c*/ 	.word	0x00000000
        /*0aa0*/ 	.word	0x00000000
        /*0aa4*/ 	.short	0x010a
        /*0aa6*/ 	.byte	0xff
	.zero		1


	//   ....[152]....
        /*0aa8*/ 	.word	0x00009430
        /*0aac*/ 	.word	0x00000000
        /*0ab0*/ 	.word	0x00000000
        /*0ab4*/ 	.short	0x010a
        /*0ab6*/ 	.byte	0xff
	.zero		1


	//   ....[153]....
        /*0ab8*/ 	.word	0x00009490
        /*0abc*/ 	.word	0x00000000
        /*0ac0*/ 	.word	0x00000000
        /*0ac4*/ 	.short	0x010a
        /*0ac6*/ 	.byte	0xff
	.zero		1


	//   ....[154]....
        /*0ac8*/ 	.word	0x000094f0
        /*0acc*/ 	.word	0x00000000
        /*0ad0*/ 	.word	0x00000000
        /*0ad4*/ 	.short	0x010a
        /*0ad6*/ 	.byte	0xff
	.zero		1


	//   ....[155]....
        /*0ad8*/ 	.word	0x00009550
        /*0adc*/ 	.word	0x00000000
        /*0ae0*/ 	.word	0x00000000
        /*0ae4*/ 	.short	0x010a
        /*0ae6*/ 	.byte	0xff
	.zero		1


	//   ....[156]....
        /*0ae8*/ 	.word	0x000095b0
        /*0aec*/ 	.word	0x00000000
        /*0af0*/ 	.word	0x00000000
        /*0af4*/ 	.short	0x010a
        /*0af6*/ 	.byte	0xff
	.zero		1


	//   ....[157]....
        /*0af8*/ 	.word	0x00009610
        /*0afc*/ 	.word	0x00000000
        /*0b00*/ 	.word	0x00000000
        /*0b04*/ 	.short	0x010a
        /*0b06*/ 	.byte	0xff
	.zero		1


	//   ....[158]....
        /*0b08*/ 	.word	0x00009660
        /*0b0c*/ 	.word	0x00000000
        /*0b10*/ 	.word	0x00000180
        /*0b14*/ 	.short	0x010a
        /*0b16*/ 	.byte	0xff
	.zero		1


	//   ....[159]....
        /*0b18*/ 	.word	0x000096c0
        /*0b1c*/ 	.word	0x00000000
        /*0b20*/ 	.word	0x00000130
        /*0b24*/ 	.short	0x010a
        /*0b26*/ 	.byte	0xff
	.zero		1


	//   ....[160]....
        /*0b28*/ 	.word	0x00009710
        /*0b2c*/ 	.word	0x00000000
        /*0b30*/ 	.word	0x00000120
        /*0b34*/ 	.short	0x010a
        /*0b36*/ 	.byte	0xff
	.zero		1


	//   ....[161]....
        /*0b38*/ 	.word	0x00009770
        /*0b3c*/ 	.word	0x00000000
        /*0b40*/ 	.word	0x00000130
        /*0b44*/ 	.short	0x010a
        /*0b46*/ 	.byte	0xff
	.zero		1


	//   ....[162]....
        /*0b48*/ 	.word	0x000097d0
        /*0b4c*/ 	.word	0x00000004
        /*0b50*/ 	.word	0x00000008
        /*0b54*/ 	.short	0x010a
        /*0b56*/ 	.byte	0xff
	.zero		1


	//   ....[163]....
        /*0b58*/ 	.word	0x000098b0
        /*0b5c*/ 	.word	0x00000002
        /*0b60*/ 	.word	0x00000008
        /*0b64*/ 	.short	0x010a
        /*0b66*/ 	.byte	0xff
	.zero		1


	//   ....[164]....
        /*0b68*/ 	.word	0x00009900
        /*0b6c*/ 	.word	0x00000000
        /*0b70*/ 	.word	0x00000120
        /*0b74*/ 	.short	0x010a
        /*0b76*/ 	.byte	0xff
	.zero		1


	//   ....[165]....
        /*0b78*/ 	.word	0x00009960
        /*0b7c*/ 	.word	0x00000000
        /*0b80*/ 	.word	0x00000160
        /*0b84*/ 	.short	0x010a
        /*0b86*/ 	.byte	0xff
	.zero		1


	//   ....[166]....
        /*0b88*/ 	.word	0x000099c0
        /*0b8c*/ 	.word	0x00000000
        /*0b90*/ 	.word	0x00000000
        /*0b94*/ 	.short	0x010a
        /*0b96*/ 	.byte	0xff
	.zero		1


	//   ....[167]....
        /*0b98*/ 	.word	0x00009a20
        /*0b9c*/ 	.word	0x00000000
        /*0ba0*/ 	.word	0x00000000
        /*0ba4*/ 	.short	0x010a
        /*0ba6*/ 	.byte	0xff
	.zero		1


	//   ....[168]....
        /*0ba8*/ 	.word	0x00009a80
        /*0bac*/ 	.word	0x00000000
        /*0bb0*/ 	.word	0x00000000
        /*0bb4*/ 	.short	0x010a
        /*0bb6*/ 	.byte	0xff
	.zero		1


	//   ....[169]....
        /*0bb8*/ 	.word	0x00009ae0
        /*0bbc*/ 	.word	0x00000000
        /*0bc0*/ 	.word	0x00000000
        /*0bc4*/ 	.short	0x010a
        /*0bc6*/ 	.byte	0xff
	.zero		1


	//   ....[170]....
        /*0bc8*/ 	.word	0x00009b40
        /*0bcc*/ 	.word	0x00000000
        /*0bd0*/ 	.word	0x000001a0
        /*0bd4*/ 	.short	0x010a
        /*0bd6*/ 	.byte	0xff
	.zero		1


	//   ....[171]....
        /*0bd8*/ 	.word	0x00009b90
        /*0bdc*/ 	.word	0x00000000
        /*0be0*/ 	.word	0x00000120
        /*0be4*/ 	.short	0x010a
        /*0be6*/ 	.byte	0xff
	.zero		1


	//   ....[172]....
        /*0be8*/ 	.word	0x00009bf0
        /*0bec*/ 	.word	0x00000000
        /*0bf0*/ 	.word	0x00000118
        /*0bf4*/ 	.short	0x010a
        /*0bf6*/ 	.byte	0xff
	.zero		1


	//   ....[173]....
        /*0bf8*/ 	.word	0x00009c50
        /*0bfc*/ 	.word	0x00000003
        /*0c00*/ 	.word	0x000000f0
        /*0c04*/ 	.short	0x010a
        /*0c06*/ 	.byte	0xff
	.zero		1


	//   ....[174]....
        /*0c08*/ 	.word	0x00009cb0
        /*0c0c*/ 	.word	0x00000003
        /*0c10*/ 	.word	0x000000f8
        /*0c14*/ 	.short	0x010a
        /*0c16*/ 	.byte	0xff
	.zero		1


	//   ....[175]....
        /*0c18*/ 	.word	0x00009d10
        /*0c1c*/ 	.word	0x00000003
        /*0c20*/ 	.word	0x00000100
        /*0c24*/ 	.short	0x010a
        /*0c26*/ 	.byte	0xff
	.zero		1


	//   ....[176]....
        /*0c28*/ 	.word	0x00009d70
        /*0c2c*/ 	.word	0x00000003
        /*0c30*/ 	.word	0x00000108
        /*0c34*/ 	.short	0x010a
        /*0c36*/ 	.byte	0xff
	.zero		1


	//   ....[177]....
        /*0c38*/ 	.word	0x00009dd0
        /*0c3c*/ 	.word	0x00000000
        /*0c40*/ 	.word	0x000000f0
        /*0c44*/ 	.short	0x010a
        /*0c46*/ 	.byte	0xff
	.zero		1


	//   ....[178]....
        /*0c48*/ 	.word	0x00009e30
        /*0c4c*/ 	.word	0x00000000
        /*0c50*/ 	.word	0x000000f8
        /*0c54*/ 	.short	0x010a
        /*0c56*/ 	.byte	0xff
	.zero		1


	//   ....[179]....
        /*0c58*/ 	.word	0x00009e90
        /*0c5c*/ 	.word	0x00000000
        /*0c60*/ 	.word	0x00000100
        /*0c64*/ 	.short	0x010a
        /*0c66*/ 	.byte	0xff
	.zero		1


	//   ....[180]....
        /*0c68*/ 	.word	0x00009ee0
        /*0c6c*/ 	.word	0x00000000
        /*0c70*/ 	.word	0x00000120
        /*0c74*/ 	.short	0x010a
        /*0c76*/ 	.byte	0xff
	.zero		1


	//   ....[181]....
        /*0c78*/ 	.word	0x00009f40
        /*0c7c*/ 	.word	0x00000000
        /*0c80*/ 	.word	0x000000d0
        /*0c84*/ 	.short	0x010a
        /*0c86*/ 	.byte	0xff
	.zero		1


	//   ....[182]....
        /*0c88*/ 	.word	0x00009f90
        /*0c8c*/ 	.word	0x0000004a
        /*0c90*/ 	.word	0x00000140
        /*0c94*/ 	.short	0x010a
        /*0c96*/ 	.byte	0xff
	.zero		1


	//   ....[183]....
        /*0c98*/ 	.word	0x00009fe0
        /*0c9c*/ 	.word	0x00000003
        /*0ca0*/ 	.word	0x000000d0
        /*0ca4*/ 	.short	0x010a
        /*0ca6*/ 	.byte	0xff
	.zero		1


	//   ....[184]....
        /*0ca8*/ 	.word	0x0000a030
        /*0cac*/ 	.word	0x00000053
        /*0cb0*/ 	.word	0x000000d0
        /*0cb4*/ 	.short	0x010a
        /*0cb6*/ 	.byte	0xff
	.zero		1


	//   ....[185]....
        /*0cb8*/ 	.word	0x0000a080
        /*0cbc*/ 	.word	0x00000058
        /*0cc0*/ 	.word	0x000000d0
        /*0cc4*/ 	.short	0x010a
        /*0cc6*/ 	.byte	0xff
	.zero		1


	//----- nvinfo : EIATTR_NUM_MBARRIERS
	.align		4
.L_47:
        /*0cc8*/ 	.byte	0x03, 0x38
        /*0cca*/ 	.short	0x0035


	//----- nvinfo : EIATTR_EXIT_INSTR_OFFSETS
	.align		4
        /*0ccc*/ 	.byte	0x04, 0x1c
        /*0cce*/ 	.short	(.L_49 - .L_48)


	//   ....[0]....
.L_48:
        /*0cd0*/ 	.word	0x00003080


	//   ....[1]....
        /*0cd4*/ 	.word	0x00003580


	//   ....[2]....
        /*0cd8*/ 	.word	0x000035e0


	//   ....[3]....
        /*0cdc*/ 	.word	0x00004950


	//   ....[4]....
        /*0ce0*/ 	.word	0x00005b40


	//   ....[5]....
        /*0ce4*/ 	.word	0x00005b80


	//   ....[6]....
        /*0ce8*/ 	.word	0x00008f50


	//   ....[7]....
        /*0cec*/ 	.word	0x00008fd0


	//   ....[8]....
        /*0cf0*/ 	.word	0x00009000


	//   ....[9]....
        /*0cf4*/ 	.word	0x00009070


	//----- nvinfo : EIATTR_MAX_THREADS
	.align		4
.L_49:
        /*0cf8*/ 	.byte	0x04, 0x05
        /*0cfa*/ 	.short	(.L_51 - .L_50)
.L_50:
        /*0cfc*/ 	.word	0x00000100
        /*0d00*/ 	.word	0x00000001
        /*0d04*/ 	.word	0x00000001


	//----- nvinfo : EIATTR_CRS_STACK_SIZE
	.align		4
.L_51:
        /*0d08*/ 	.byte	0x04, 0x1e
        /*0d0a*/ 	.short	(.L_53 - .L_52)
.L_52:
        /*0d0c*/ 	.word	0x00000000


	//----- nvinfo : EIATTR_CBANK_PARAM_SIZE
	.align		4
.L_53:
        /*0d10*/ 	.byte	0x03, 0x19
        /*0d12*/ 	.short	0x0800


	//----- nvinfo : EIATTR_PARAM_CBANK
	.align		4
        /*0d14*/ 	.byte	0x04, 0x0a
        /*0d16*/ 	.short	(.L_55 - .L_54)
	.align		4
.L_54:
        /*0d18*/ 	.word	index@(.nv.constant0._ZN7cutlass13device_kernelINS_4gemm6kernel13GemmUniversalIN4cute5tupleIJiiiiEEENS1_10collective13CollectiveMmaINS1_35MainloopSm100TmaUmmaWarpSpecializedILi13ELi2ELi4ENS5_IJNS4_1CILi8EEENSA_ILi1EEESC_EEEEENS5_IJNSA_ILi128EEESF_NSA_ILi64EEEEEENS_6half_tENS5_IJlSC_lEEESI_NS5_IJSC_llEEENS4_8TiledMMAINS4_8MMA_AtomIJNS4_26SM100_MMA_F16BF16_2x1SM_SSISI_SI_fLi128ELi128ELNS4_4UMMA5MajorE0ELSP_1ELNSO_7ScaleInE0ELSQ_0EEEEEENS4_6LayoutINS5_IJSC_SC_SC_EEENS5_IJNSA_ILi0EEESV_SV_EEEEENS5_IJNS4_10UnderscoreESY_SY_EEEEENS4_18SM100_TMA_2SM_LOADENS4_14ComposedLayoutINS4_7SwizzleILi3ELi4ELi3EEENS4_18smem_ptr_flag_bitsILi16EEENST_INS5_IJSB_SG_EEENS5_IJSG_SC_EEEEEEEvNS4_8identityENS4_28SM100_TMA_2SM_LOAD_MULTICASTENS12_IS14_S16_NST_INS5_IJSG_SB_EEENS5_IJSC_SG_EEEEEEEvS1B_EENS_8epilogue10collective18CollectiveEpilogueINS1I_23Sm100TmaWarpSpecializedILi4ELi2ELi16ELb1ELb0EEEJNS5_IJSG_SF_SG_EEENS5_IJNST_ISG_SC_EENST_INS5_IJNSA_ILi16EEENSA_ILi2EEEEEES1E_EEEEESI_SJ_SI_SJ_NS1I_6fusion15FusionCallbacksIS1M_NS1U_17LinearCombinationISI_fSI_fLNS_15FloatRoundStyleE2EEES1N_S1T_JEEENS4_5SM1004TMEM4LOAD26SM100_TMEM_LOAD_32dp32b16xENS4_13SM90_TMA_LOADENS12_INS13_ILi1ELi4ELi3EEES16_NST_INS5_IJSB_S1P_EEENS5_IJS1P_SC_EEEEEEENS4_39AutoVectorizingCopyWithAssumedAlignmentILi128EEENS4_14SM90_TMA_STOREES29_S2B_S2B_EEEvvEEEEvNT_6ParamsE)
        /*0d1c*/ 	.short	0x0380
        /*0d1e*/ 	.short	0x0800


	//----- nvinfo : EIATTR_SW_WAR
	.align		4
.L_55:
        /*0d20*/ 	.byte	0x04, 0x36
        /*0d22*/ 	.short	(.L_57 - .L_56)
.L_56:
        /*0d24*/ 	.word	0x00000008
.L_57:


//--------------------- .nv.callgraph             --------------------------
	.section	.nv.callgraph,"",@"SHT_CUDA_CALLGRAPH"
	.align	4
	.sectionentsize	8
	.align		4
        /*0000*/ 	.word	0x00000000
	.align		4
        /*0004*/ 	.word	0xffffffff
	.align		4
        /*0008*/ 	.word	index@(_ZN7cutlass13device_kernelINS_4gemm6kernel13GemmUniversalIN4cute5tupleIJiiiiEEENS1_10collective13CollectiveMmaINS1_35MainloopSm100TmaUmmaWarpSpecializedILi13ELi2ELi4ENS5_IJNS4_1CILi8EEENSA_ILi1EEESC_EEEEENS5_IJNSA_ILi128EEESF_NSA_ILi64EEEEEENS_6half_tENS5_IJlSC_lEEESI_NS5_IJSC_llEEENS4_8TiledMMAINS4_8MMA_AtomIJNS4_26SM100_MMA_F16BF16_2x1SM_SSISI_SI_fLi128ELi128ELNS4_4UMMA5MajorE0ELSP_1ELNSO_7ScaleInE0ELSQ_0EEEEEENS4_6LayoutINS5_IJSC_SC_SC_EEENS5_IJNSA_ILi0EEESV_SV_EEEEENS5_IJNS4_10UnderscoreESY_SY_EEEEENS4_18SM100_TMA_2SM_LOADENS4_14ComposedLayoutINS4_7SwizzleILi3ELi4ELi3EEENS4_18smem_ptr_flag_bitsILi16EEENST_INS5_IJSB_SG_EEENS5_IJSG_SC_EEEEEEEvNS4_8identityENS4_28SM100_TMA_2SM_LOAD_MULTICASTENS12_IS14_S16_NST_INS5_IJSG_SB_EEENS5_IJSC_SG_EEEEEEEvS1B_EENS_8epilogue10collective18CollectiveEpilogueINS1I_23Sm100TmaWarpSpecializedILi4ELi2ELi16ELb1ELb0EEEJNS5_IJSG_SF_SG_EEENS5_IJNST_ISG_SC_EENST_INS5_IJNSA_ILi16EEENSA_ILi2EEEEEES1E_EEEEESI_SJ_SI_SJ_NS1I_6fusion15FusionCallbacksIS1M_NS1U_17LinearCombinationISI_fSI_fLNS_15FloatRoundStyleE2EEES1N_S1T_JEEENS4_5SM1004TMEM4LOAD26SM100_TMEM_LOAD_32dp32b16xENS4_13SM90_TMA_LOADENS12_INS13_ILi1ELi4ELi3EEES16_NST_INS5_IJSB_S1P_EEENS5_IJS1P_SC_EEEEEEENS4_39AutoVectorizingCopyWithAssumedAlignmentILi128EEENS4_14SM90_TMA_STOREES29_S2B_S2B_EEEvvEEEEvNT_6ParamsE)
	.align		4
        /*000c*/ 	.word	index@(__assertfail)
	.align		4
        /*0010*/ 	.word	0x00000000
	.align		4
        /*0014*/ 	.word	0xfffffffe
	.align		4
        /*0018*/ 	.word	0x00000000
	.align		4
        /*001c*/ 	.word	0xfffffffd
	.align		4
        /*0020*/ 	.word	0x00000000
	.align		4
        /*0024*/ 	.word	0xfffffffc


//--------------------- .nv.constant4             --------------------------
	.section	.nv.constant4,"a",@progbits
	.align	8
	.align		8
.nv.constant4:
        /*0000*/ 	.dword	__assertfail
	.align		8
        /*0008*/ 	.dword	__unnamed_1
	.align		8
        /*0010*/ 	.dword	__unnamed_2
	.align		8
        /*0018*/ 	.dword	_ZN40_INTERNAL_4b3d5809_4_k_cu_9d74bd01_407124cuda3std3__45__cpo5beginE
	.align		8
        /*0020*/ 	.dword	_ZN40_INTERNAL_4b3d5809_4_k_cu_9d74bd01_407124cuda3std3__45__cpo3endE
	.align		8
        /*0028*/ 	.dword	_ZN40_INTERNAL_4b3d5809_4_k_cu_9d74bd01_407124cuda3std3__45__cpo6cbeginE
	.align		8
        /*0030*/ 	.dword	_ZN40_INTERNAL_4b3d5809_4_k_cu_9d74bd01_407124cuda3std3__45__cpo4cendE
	.align		8
        /*0038*/ 	.dword	_ZN40_INTERNAL_4b3d5809_4_k_cu_9d74bd01_407124cuda3std3__442_GLOBAL__N__4b3d5809_4_k_cu_9d74bd01_407126ignoreE
	.align		8
        /*0040*/ 	.dword	_ZN40_INTERNAL_4b3d5809_4_k_cu_9d74bd01_407124cuda3std3__419piecewise_constructE
	.align		8
        /*0048*/ 	.dword	_ZN40_INTERNAL_4b3d5809_4_k_cu_9d74bd01_407124cuda3std3__48in_placeE
	.align		8
        /*0050*/ 	.dword	_ZN40_INTERNAL_4b3d5809_4_k_cu_9d74bd01_407124cuda3std6ranges3__45__cpo4swapE
	.align		8
        /*0058*/ 	.dword	_ZN40_INTERNAL_4b3d5809_4_k_cu_9d74bd01_407124cuda3std6ranges3__45__cpo9iter_moveE
	.align		8
        /*0060*/ 	.dword	_ZN40_INTERNAL_4b3d5809_4_k_cu_9d74bd01_407124cute7productE
	.align		8
        /*0068*/ 	.dword	_ZN40_INTERNAL_4b3d5809_4_k_cu_9d74bd01_407124cute1_E
	.align		8
        /*0070*/ 	.dword	$str$25
	.align		8
        /*0078*/ 	.dword	$str$26
	.align		8
        /*0080*/ 	.dword	$str$27
	.align		8
        /*0088*/ 	.dword	$str$28


//--------------------- .text._ZN7cutlass13device_kernelINS_4gemm6kernel13GemmUniversalIN4cute5tupleIJiiiiEEENS1_10collective13CollectiveMmaINS1_35MainloopSm100TmaUmmaWarpSpecializedILi13ELi2ELi4ENS5_IJNS4_1CILi8EEENSA_ILi1EEESC_EEEEENS5_IJNSA_ILi128EEESF_NSA_ILi64EEEEEENS_6half_tENS5_IJlSC_lEEESI_NS5_IJSC_llEEENS4_8TiledMMAINS4_8MMA_AtomIJNS4_26SM100_MMA_F16BF16_2x1SM_SSISI_SI_fLi128ELi128ELNS4_4UMMA5MajorE0ELSP_1ELNSO_7ScaleInE0ELSQ_0EEEEEENS4_6LayoutINS5_IJSC_SC_SC_EEENS5_IJNSA_ILi0EEESV_SV_EEEEENS5_IJNS4_10UnderscoreESY_SY_EEEEENS4_18SM100_TMA_2SM_LOADENS4_14ComposedLayoutINS4_7SwizzleILi3ELi4ELi3EEENS4_18smem_ptr_flag_bitsILi16EEENST_INS5_IJSB_SG_EEENS5_IJSG_SC_EEEEEEEvNS4_8identityENS4_28SM100_TMA_2SM_LOAD_MULTICASTENS12_IS14_S16_NST_INS5_IJSG_SB_EEENS5_IJSC_SG_EEEEEEEvS1B_EENS_8epilogue10collective18CollectiveEpilogueINS1I_23Sm100TmaWarpSpecializedILi4ELi2ELi16ELb1ELb0EEEJNS5_IJSG_SF_SG_EEENS5_IJNST_ISG_SC_EENST_INS5_IJNSA_ILi16EEENSA_ILi2EEEEEES1E_EEEEESI_SJ_SI_SJ_NS1I_6fusion15FusionCallbacksIS1M_NS1U_17LinearCombinationISI_fSI_fLNS_15FloatRoundStyleE2EEES1N_S1T_JEEENS4_5SM1004TMEM4LOAD26SM100_TMEM_LOAD_32dp32b16xENS4_13SM90_TMA_LOADENS12_INS13_ILi1ELi4ELi3EEES16_NST_INS5_IJSB_S1P_EEENS5_IJS1P_SC_EEEEEEENS4_39AutoVectorizingCopyWithAssumedAlignmentILi128EEENS4_14SM90_TMA_STOREES29_S2B_S2B_EEEvvEEEEvNT_6ParamsE --------------------------
	.section	.text._ZN7cutlass13device_kernelINS_4gemm6kernel13GemmUniversalIN4cute5tupleIJiiiiEEENS1_10collective13CollectiveMmaINS1_35MainloopSm100TmaUmmaWarpSpecializedILi13ELi2ELi4ENS5_IJNS4_1CILi8EEENSA_ILi1EEESC_EEEEENS5_IJNSA_ILi128EEESF_NSA_ILi64EEEEEENS_6half_tENS5_IJlSC_lEEESI_NS5_IJSC_llEEENS4_8TiledMMAINS4_8MMA_AtomIJNS4_26SM100_MMA_F16BF16_2x1SM_SSISI_SI_fLi128ELi128ELNS4_4UMMA5MajorE0ELSP_1ELNSO_7ScaleInE0ELSQ_0EEEEEENS4_6LayoutINS5_IJSC_SC_SC_EEENS5_IJNSA_ILi0EEESV_SV_EEEEENS5_IJNS4_10UnderscoreESY_SY_EEEEENS4_18SM100_TMA_2SM_LOADENS4_14ComposedLayoutINS4_7SwizzleILi3ELi4ELi3EEENS4_18smem_ptr_flag_bitsILi16EEENST_INS5_IJSB_SG_EEENS5_IJSG_SC_EEEEEEEvNS4_8identityENS4_28SM100_TMA_2SM_LOAD_MULTICASTENS12_IS14_S16_NST_INS5_IJSG_SB_EEENS5_IJSC_SG_EEEEEEEvS1B_EENS_8epilogue10collective18CollectiveEpilogueINS1I_23Sm100TmaWarpSpecializedILi4ELi2ELi16ELb1ELb0EEEJNS5_IJSG_SF_SG_EEENS5_IJNST_ISG_SC_EENST_INS5_IJNSA_ILi16EEENSA_ILi2EEEEEES1E_EEEEESI_SJ_SI_SJ_NS1I_6fusion15FusionCallbacksIS1M_NS1U_17LinearCombinationISI_fSI_fLNS_15FloatRoundStyleE2EEES1N_S1T_JEEENS4_5SM1004TMEM4LOAD26SM100_TMEM_LOAD_32dp32b16xENS4_13SM90_TMA_LOADENS12_INS13_ILi1ELi4ELi3EEES16_NST_INS5_IJSB_S1P_EEENS5_IJS1P_SC_EEEEEEENS4_39AutoVectorizingCopyWithAssumedAlignmentILi128EEENS4_14SM90_TMA_STOREES29_S2B_S2B_EEEvvEEEEvNT_6ParamsE,"ax",@progbits
	.align	128
.text._ZN7cutlass13device_kernelINS_4gemm6kernel13GemmUniversalIN4cute5tupleIJiiiiEEENS1_10collective13CollectiveMmaINS1_35MainloopSm100TmaUmmaWarpSpecializedILi13ELi2ELi4ENS5_IJNS4_1CILi8EEENSA_ILi1EEESC_EEEEENS5_IJNSA_ILi128EEESF_NSA_ILi64EEEEEENS_6half_tENS5_IJlSC_lEEESI_NS5_IJSC_llEEENS4_8TiledMMAINS4_8MMA_AtomIJNS4_26SM100_MMA_F16BF16_2x1SM_SSISI_SI_fLi128ELi128ELNS4_4UMMA5MajorE0ELSP_1ELNSO_7ScaleInE0ELSQ_0EEEEEENS4_6LayoutINS5_IJSC_SC_SC_EEENS5_IJNSA_ILi0EEESV_SV_EEEEENS5_IJNS4_10UnderscoreESY_SY_EEEEENS4_18SM100_TMA_2SM_LOADENS4_14ComposedLayoutINS4_7SwizzleILi3ELi4ELi3EEENS4_18smem_ptr_flag_bitsILi16EEENST_INS5_IJSB_SG_EEENS5_IJSG_SC_EEEEEEEvNS4_8identityENS4_28SM100_TMA_2SM_LOAD_MULTICASTENS12_IS14_S16_NST_INS5_IJSG_SB_EEENS5_IJSC_SG_EEEEEEEvS1B_EENS_8epilogue10collective18CollectiveEpilogueINS1I_23Sm100TmaWarpSpecializedILi4ELi2ELi16ELb1ELb0EEEJNS5_IJSG_SF_SG_EEENS5_IJNST_ISG_SC_EENST_INS5_IJNSA_ILi16EEENSA_ILi2EEEEEES1E_EEEEESI_SJ_SI_SJ_NS1I_6fusion15FusionCallbacksIS1M_NS1U_17LinearCombinationISI_fSI_fLNS_15FloatRoundStyleE2EEES1N_S1T_JEEENS4_5SM1004TMEM4LOAD26SM100_TMEM_LOAD_32dp32b16xENS4_13SM90_TMA_LOADENS12_INS13_ILi1ELi4ELi3EEES16_NST_INS5_IJSB_S1P_EEENS5_IJS1P_SC_EEEEEEENS4_39AutoVectorizingCopyWithAssumedAlignmentILi128EEENS4_14SM90_TMA_STOREES29_S2B_S2B_EEEvvEEEEvNT_6ParamsE:
        .type           _ZN7cutlass13device_kernelINS_4gemm6kernel13GemmUniversalIN4cute5tupleIJiiiiEEENS1_10collective13CollectiveMmaINS1_35MainloopSm100TmaUmmaWarpSpecializedILi13ELi2ELi4ENS5_IJNS4_1CILi8EEENSA_ILi1EEESC_EEEEENS5_IJNSA_ILi128EEESF_NSA_ILi64EEEEEENS_6half_tENS5_IJlSC_lEEESI_NS5_IJSC_llEEENS4_8TiledMMAINS4_8MMA_AtomIJNS4_26SM100_MMA_F16BF16_2x1SM_SSISI_SI_fLi128ELi128ELNS4_4UMMA5MajorE0ELSP_1ELNSO_7ScaleInE0ELSQ_0EEEEEENS4_6LayoutINS5_IJSC_SC_SC_EEENS5_IJNSA_ILi0EEESV_SV_EEEEENS5_IJNS4_10UnderscoreESY_SY_EEEEENS4_18SM100_TMA_2SM_LOADENS4_14ComposedLayoutINS4_7SwizzleILi3ELi4ELi3EEENS4_18smem_ptr_flag_bitsILi16EEENST_INS5_IJSB_SG_EEENS5_IJSG_SC_EEEEEEEvNS4_8identityENS4_28SM100_TMA_2SM_LOAD_MULTICASTENS12_IS14_S16_NST_INS5_IJSG_SB_EEENS5_IJSC_SG_EEEEEEEvS1B_EENS_8epilogue10collective18CollectiveEpilogueINS1I_23Sm100TmaWarpSpecializedILi4ELi2ELi16ELb1ELb0EEEJNS5_IJSG_SF_SG_EEENS5_IJNST_ISG_SC_EENST_INS5_IJNSA_ILi16EEENSA_ILi2EEEEEES1E_EEEEESI_SJ_SI_SJ_NS1I_6fusion15FusionCallbacksIS1M_NS1U_17LinearCombinationISI_fSI_fLNS_15FloatRoundStyleE2EEES1N_S1T_JEEENS4_5SM1004TMEM4LOAD26SM100_TMEM_LOAD_32dp32b16xENS4_13SM90_TMA_LOADENS12_INS13_ILi1ELi4ELi3EEES16_NST_INS5_IJSB_S1P_EEENS5_IJS1P_SC_EEEEEEENS4_39AutoVectorizingCopyWithAssumedAlignmentILi128EEENS4_14SM90_TMA_STOREES29_S2B_S2B_EEEvvEEEEvNT_6ParamsE,@function
        .size           _ZN7cutlass13device_kernelINS_4gemm6kernel13GemmUniversalIN4cute5tupleIJiiiiEEENS1_10collective13CollectiveMmaINS1_35MainloopSm100TmaUmmaWarpSpecializedILi13ELi2ELi4ENS5_IJNS4_1CILi8EEENSA_ILi1EEESC_EEEEENS5_IJNSA_ILi128EEESF_NSA_ILi64EEEEEENS_6half_tENS5_IJlSC_lEEESI_NS5_IJSC_llEEENS4_8TiledMMAINS4_8MMA_AtomIJNS4_26SM100_MMA_F16BF16_2x1SM_SSISI_SI_fLi128ELi128ELNS4_4UMMA5MajorE0ELSP_1ELNSO_7ScaleInE0ELSQ_0EEEEEENS4_6LayoutINS5_IJSC_SC_SC_EEENS5_IJNSA_ILi0EEESV_SV_EEEEENS5_IJNS4_10UnderscoreESY_SY_EEEEENS4_18SM100_TMA_2SM_LOADENS4_14ComposedLayoutINS4_7SwizzleILi3ELi4ELi3EEENS4_18smem_ptr_flag_bitsILi16EEENST_INS5_IJSB_SG_EEENS5_IJSG_SC_EEEEEEEvNS4_8identityENS4_28SM100_TMA_2SM_LOAD_MULTICASTENS12_IS14_S16_NST_INS5_IJSG_SB_EEENS5_IJSC_SG_EEEEEEEvS1B_EENS_8epilogue10collective18CollectiveEpilogueINS1I_23Sm100TmaWarpSpecializedILi4ELi2ELi16ELb1ELb0EEEJNS5_IJSG_SF_SG_EEENS5_IJNST_ISG_SC_EENST_INS5_IJNSA_ILi16EEENSA_ILi2EEEEEES1E_EEEEESI_SJ_SI_SJ_NS1I_6fusion15FusionCallbacksIS1M_NS1U_17LinearCombinationISI_fSI_fLNS_15FloatRoundStyleE2EEES1N_S1T_JEEENS4_5SM1004TMEM4LOAD26SM100_TMEM_LOAD_32dp32b16xENS4_13SM90_TMA_LOADENS12_INS13_ILi1ELi4ELi3EEES16_NST_INS5_IJSB_S1P_EEENS5_IJS1P_SC_EEEEEEENS4_39AutoVectorizingCopyWithAssumedAlignmentILi128EEENS4_14SM90_TMA_STOREES29_S2B_S2B_EEEvvEEEEvNT_6ParamsE,(.L_x_225 - _ZN7cutlass13device_kernelINS_4gemm6kernel13GemmUniversalIN4cute5tupleIJiiiiEEENS1_10collective13CollectiveMmaINS1_35MainloopSm100TmaUmmaWarpSpecializedILi13ELi2ELi4ENS5_IJNS4_1CILi8EEENSA_ILi1EEESC_EEEEENS5_IJNSA_ILi128EEESF_NSA_ILi64EEEEEENS_6half_tENS5_IJlSC_lEEESI_NS5_IJSC_llEEENS4_8TiledMMAINS4_8MMA_AtomIJNS4_26SM100_MMA_F16BF16_2x1SM_SSISI_SI_fLi128ELi128ELNS4_4UMMA5MajorE0ELSP_1ELNSO_7ScaleInE0ELSQ_0EEEEEENS4_6LayoutINS5_IJSC_SC_SC_EEENS5_IJNSA_ILi0EEESV_SV_EEEEENS5_IJNS4_10UnderscoreESY_SY_EEEEENS4_18SM100_TMA_2SM_LOADENS4_14ComposedLayoutINS4_7SwizzleILi3ELi4ELi3EEENS4_18smem_ptr_flag_bitsILi16EEENST_INS5_IJSB_SG_EEENS5_IJSG_SC_EEEEEEEvNS4_8identityENS4_28SM100_TMA_2SM_LOAD_MULTICASTENS12_IS14_S16_NST_INS5_IJSG_SB_EEENS5_IJSC_SG_EEEEEEEvS1B_EENS_8epilogue10collective18CollectiveEpilogueINS1I_23Sm100TmaWarpSpecializedILi4ELi2ELi16ELb1ELb0EEEJNS5_IJSG_SF_SG_EEENS5_IJNST_ISG_SC_EENST_INS5_IJNSA_ILi16EEENSA_ILi2EEEEEES1E_EEEEESI_SJ_SI_SJ_NS1I_6fusion15FusionCallbacksIS1M_NS1U_17LinearCombinationISI_fSI_fLNS_15FloatRoundStyleE2EEES1N_S1T_JEEENS4_5SM1004TMEM4LOAD26SM100_TMEM_LOAD_32dp32b16xENS4_13SM90_TMA_LOADENS12_INS13_ILi1ELi4ELi3EEES16_NST_INS5_IJSB_S1P_EEENS5_IJS1P_SC_EEEEEEENS4_39AutoVectorizingCopyWithAssumedAlignmentILi128EEENS4_14SM90_TMA_STOREES29_S2B_S2B_EEEvvEEEEvNT_6ParamsE)
        .other          _ZN7cutlass13device_kernelINS_4gemm6kernel13GemmUniversalIN4cute5tupleIJiiiiEEENS1_10collective13CollectiveMmaINS1_35MainloopSm100TmaUmmaWarpSpecializedILi13ELi2ELi4ENS5_IJNS4_1CILi8EEENSA_ILi1EEESC_EEEEENS5_IJNSA_ILi128EEESF_NSA_ILi64EEEEEENS_6half_tENS5_IJlSC_lEEESI_NS5_IJSC_llEEENS4_8TiledMMAINS4_8MMA_AtomIJNS4_26SM100_MMA_F16BF16_2x1SM_SSISI_SI_fLi128ELi128ELNS4_4UMMA5MajorE0ELSP_1ELNSO_7ScaleInE0ELSQ_0EEEEEENS4_6LayoutINS5_IJSC_SC_SC_EEENS5_IJNSA_ILi0EEESV_SV_EEEEENS5_IJNS4_10UnderscoreESY_SY_EEEEENS4_18SM100_TMA_2SM_LOADENS4_14ComposedLayoutINS4_7SwizzleILi3ELi4ELi3EEENS4_18smem_ptr_flag_bitsILi16EEENST_INS5_IJSB_SG_EEENS5_IJSG_SC_EEEEEEEvNS4_8identityENS4_28SM100_TMA_2SM_LOAD_MULTICASTENS12_IS14_S16_NST_INS5_IJSG_SB_EEENS5_IJSC_SG_EEEEEEEvS1B_EENS_8epilogue10collective18CollectiveEpilogueINS1I_23Sm100TmaWarpSpecializedILi4ELi2ELi16ELb1ELb0EEEJNS5_IJSG_SF_SG_EEENS5_IJNST_ISG_SC_EENST_INS5_IJNSA_ILi16EEENSA_ILi2EEEEEES1E_EEEEESI_SJ_SI_SJ_NS1I_6fusion15FusionCallbacksIS1M_NS1U_17LinearCombinationISI_fSI_fLNS_15FloatRoundStyleE2EEES1N_S1T_JEEENS4_5SM1004TMEM4LOAD26SM100_TMEM_LOAD_32dp32b16xENS4_13SM90_TMA_LOADENS12_INS13_ILi1ELi4ELi3EEES16_NST_INS5_IJSB_S1P_EEENS5_IJS1P_SC_EEEEEEENS4_39AutoVectorizingCopyWithAssumedAlignmentILi128EEENS4_14SM90_TMA_STOREES29_S2B_S2B_EEEvvEEEEvNT_6ParamsE,@"STO_CUDA_ENTRY STV_DEFAULT"
_ZN7cutlass13device_kernelINS_4gemm6kernel13GemmUniversalIN4cute5tupleIJiiiiEEENS1_10collective13CollectiveMmaINS1_35MainloopSm100TmaUmmaWarpSpecializedILi13ELi2ELi4ENS5_IJNS4_1CILi8EEENSA_ILi1EEESC_EEEEENS5_IJNSA_ILi128EEESF_NSA_ILi64EEEEEENS_6half_tENS5_IJlSC_lEEESI_NS5_IJSC_llEEENS4_8TiledMMAINS4_8MMA_AtomIJNS4_26SM100_MMA_F16BF16_2x1SM_SSISI_SI_fLi128ELi128ELNS4_4UMMA5MajorE0ELSP_1ELNSO_7ScaleInE0ELSQ_0EEEEEENS4_6LayoutINS5_IJSC_SC_SC_EEENS5_IJNSA_ILi0EEESV_SV_EEEEENS5_IJNS4_10UnderscoreESY_SY_EEEEENS4_18SM100_TMA_2SM_LOADENS4_14ComposedLayoutINS4_7SwizzleILi3ELi4ELi3EEENS4_18smem_ptr_flag_bitsILi16EEENST_INS5_IJSB_SG_EEENS5_IJSG_SC_EEEEEEEvNS4_8identityENS4_28SM100_TMA_2SM_LOAD_MULTICASTENS12_IS14_S16_NST_INS5_IJSG_SB_EEENS5_IJSC_SG_EEEEEEEvS1B_EENS_8epilogue10collective18CollectiveEpilogueINS1I_23Sm100TmaWarpSpecializedILi4ELi2ELi16ELb1ELb0EEEJNS5_IJSG_SF_SG_EEENS5_IJNST_ISG_SC_EENST_INS5_IJNSA_ILi16EEENSA_ILi2EEEEEES1E_EEEEESI_SJ_SI_SJ_NS1I_6fusion15FusionCallbacksIS1M_NS1U_17LinearCombinationISI_fSI_fLNS_15FloatRoundStyleE2EEES1N_S1T_JEEENS4_5SM1004TMEM4LOAD26SM100_TMEM_LOAD_32dp32b16xENS4_13SM90_TMA_LOADENS12_INS13_ILi1ELi4ELi3EEES16_NST_INS5_IJSB_S1P_EEENS5_IJS1P_SC_EEEEEEENS4_39AutoVectorizingCopyWithAssumedAlignmentILi128EEENS4_14SM90_TMA_STOREES29_S2B_S2B_EEEvvEEEEvNT_6ParamsE:
[----:B------:R-:W1:Y:S01]  /*0000*/  LDC R1, c[0x0][0x37c] ;  /* 0x0000df00ff017b82 */ /* 0x000e620000000800 */
[----:B------:R-:W2:Y:S01]  /*0010*/  S2R R72, SR_TID.X ;  /* 0x0000000000487919 */ /* 0x000ea20000002100 */
[----:B------:R-:W3:Y:S06]  /*0020*/  LDCU.64 UR4, c[0x0][0x890] ;  /* 0x00011200ff0477ac */ /* 0x000eec0008000a00 */
[----:B------:R-:W4:Y:S01]  /*0030*/  S2UR UR37, SR_CgaCtaId ;  /* 0x00000000002579c3 */ /* 0x000f220000008800 */
[----:B------:R-:W-:Y:S02]  /*0040*/  PRMT R59, RZ, 0x7610, R59 ;  /* 0x00007610ff3b7816 */ /* 0x000fe4000000003b */
[----:B------:R-:W-:Y:S01]  /*0050*/  ELECT P1, URZ, PT ;  /* 0x0000000000ff782f */ /* 0x000fe20003820000 */
[----:B------:R-:W1:Y:S01]  /*0060*/  LDCU.64 UR46, c[0x0][0x358] ;  /* 0x00006b00ff2e77ac */ /* 0x000e620008000a00 */
[----:B---3--:R-:W-:-:S04]  /*0070*/  UISETP.NE.U32.AND UP0, UPT, UR4, URZ, UPT ;  /* 0x000000ff0400728c */ /* 0x008fc8000bf05070 */
[----:B------:R-:W-:Y:S02]  /*0080*/  UISETP.NE.AND.EX UP0, UPT, UR5, URZ, UPT, UP0 ;  /* 0x000000ff0500728c */ /* 0x000fe4000bf05300 */
[----:B----4-:R-:W-:Y:S02]  /*0090*/  ULOP3.LUT UR9, UR37, 0x1, URZ, 0xc0, !UPT ;  /* 0x0000000125097892 */ /* 0x010fe4000f8ec0ff */
[----:B------:R-:W-:Y:S01]  /*00a0*/  ULOP3.LUT UR8, UR37, 0x1, URZ, 0x3c, !UPT ;  /* 0x0000000125087892 */ /* 0x000fe2000f8e3cff */
[----:B--2---:R-:W-:-:S05]  /*00b0*/  SHF.R.U32.HI R66, RZ, 0x5, R72 ;  /* 0x00000005ff427819 */ /* 0x004fca0000011648 */
[----:B------:R-:W2:Y:S02]  /*00c0*/  SHFL.IDX PT, R0, R66, RZ, 0x1f ;  /* 0x00001fff42007589 */ /* 0x000ea400000e0000 */
[----:B--2---:R-:W-:Y:S01]  /*00d0*/  R2UR UR10, R0 ;  /* 0x00000000000a72ca */ /* 0x004fe200000e0000 */
[----:B-1----:R-:W-:-:S14]  /*00e0*/  BRA.U UP0, `(.L_x_0) ;  /* 0x00000001002c7547 */ /* 0x002fdc000b800000 */
[----:B------:R-:W1:Y:S02]  /*00f0*/  LDCU.64 UR6, c[0x0][0x888] ;  /* 0x00011100ff0677ac */ /* 0x000e640008000a00 */
[----:B-1----:R-:W-:-:S04]  /*0100*/  UISETP.NE.U32.AND UP0, UPT, UR6, URZ, UPT ;  /* 0x000000ff0600728c */ /* 0x002fc8000bf05070 */
[----:B------:R-:W-:-:S09]  /*0110*/  UISETP.NE.AND.EX UP0, UPT, UR7, URZ, UPT, UP0 ;  /* 0x000000ff0700728c */ /* 0x000fd2000bf05300 */
[----:B------:R-:W-:Y:S05]  /*0120*/  BRA.U !UP0, `(.L_x_1) ;  /* 0x0000000108107547 */ /* 0x000fea000b800000 */
[----:B------:R-:W1:Y:S02]  /*0130*/  LDC.64 R2, c[0x0][0x888] ;  /* 0x00022200ff027b82 */ /* 0x000e640000000a00 */
[----:B-1----:R1:W5:Y:S01]  /*0140*/  LDG.E R35, desc[UR46][R2.64] ;  /* 0x0000002e02237981 */ /* 0x002362000c1e1900 */
[----:B------:R-:W-:Y:S01]  /*0150*/  HFMA2 R59, -RZ, RZ, 0, 5.9604644775390625e-08 ;  /* 0x00000001ff3b7431 */ /* 0x000fe200000001ff */
[----:B------:R-:W-:Y:S05]  /*0160*/  BRA `(.L_x_0) ;  /* 0x00000000000c7947 */ /* 0x000fea0003800000 */
.L_x_1:
[----:B------:R-:W1:Y:S01]  /*0170*/  LDCU UR6, c[0x0][0x880] ;  /* 0x00011000ff0677ac */ /* 0x000e620008000800 */
[----:B------:R-:W-:Y:S01]  /*0180*/  HFMA2 R59, -RZ, RZ, 0, 5.9604644775390625e-08 ;  /* 0x00000001ff3b7431 */ /* 0x000fe200000001ff */
[----:B-1----:R-:W-:-:S07]  /*0190*/  MOV R35, UR6 ;  /* 0x0000000600237c02 */ /* 0x002fce0008000f00 */
.L_x_0:
[----:B------:R-:W2:Y:S02]  /*01a0*/  LDCU.64 UR6, c[0x0][0x8b0] ;  /* 0x00011600ff0677ac */ /* 0x000ea40008000a00 */
[----:B--2---:R-:W-:-:S04]  /*01b0*/  UISETP.NE.U32.AND UP0, UPT, UR6, URZ, UPT ;  /* 0x000000ff0600728c */ /* 0x004fc8000bf05070 */
[----:B------:R-:W-:-:S09]  /*01c0*/  UISETP.NE.AND.EX UP0, UPT, UR7, URZ, UPT, UP0 ;  /* 0x000000ff0700728c */ /* 0x000fd2000bf05300 */
[----:B------:R-:W-:Y:S05]  /*01d0*/  BRA.U UP0, `(.L_x_2) ;  /* 0x0000000100247547 */ /* 0x000fea000b800000 */
[----:B------:R-:W2:Y:S02]  /*01e0*/  LDCU.64 UR6, c[0x0][0x8a8] ;  /* 0x00011500ff0677ac */ /* 0x000ea40008000a00 */
[----:B--2---:R-:W-:-:S04]  /*01f0*/  UISETP.NE.U32.AND UP0, UPT, UR6, URZ, UPT ;  /* 0x000000ff0600728c */ /* 0x004fc8000bf05070 */
[----:B------:R-:W-:-:S09]  /*0200*/  UISETP.NE.AND.EX UP0, UPT, UR7, URZ, UPT, UP0 ;  /* 0x000000ff0700728c */ /* 0x000fd2000bf05300 */
[----:B------:R-:W-:Y:S05]  /*0210*/  BRA.U !UP0, `(.L_x_3) ;  /* 0x00000001080c7547 */ /* 0x000fea000b800000 */
[----:B------:R-:W2:Y:S02]  /*0220*/  LDC.64 R32, c[0x0][0x8a8] ;  /* 0x00022a00ff207b82 */ /* 0x000ea40000000a00 */
[----:B--2---:R2:W5:Y:S01]  /*0230*/  LDG.E R32, desc[UR46][R32.64] ;  /* 0x0000002e20207981 */ /* 0x004562000c1e1900 */
[----:B------:R-:W-:Y:S05]  /*0240*/  BRA `(.L_x_2) ;  /* 0x0000000000087947 */ /* 0x000fea0003800000 */
.L_x_3:
[----:B------:R-:W2:Y:S02]  /*0250*/  LDCU UR6, c[0x0][0x8a0] ;  /* 0x00011400ff0677ac */ /* 0x000ea40008000800 */
[----:B--2---:R-:W-:Y:S02]  /*0260*/  MOV R32, UR6 ;  /* 0x0000000600207c02 */ /* 0x004fe40008000f00 */
.L_x_2:
[----:B------:R-:W-:Y:S01]  /*0270*/  IMAD.U32 R0, RZ, RZ, UR10 ;  /* 0x0000000aff007e24 */ /* 0x000fe2000f8e00ff */
[----:B------:R-:W-:Y:S04]  /*0280*/  BSSY.RECONVERGENT B0, `(.L_x_4) ;  /* 0x000000c000007945 */ /* 0x000fe80003800200 */
[C---:B------:R-:W-:Y:S02]  /*0290*/  ISETP.NE.OR P2, PT, R0.reuse, 0x1, !P1 ;  /* 0x000000010000780c */ /* 0x040fe40004f45670 */
[----:B------:R-:W-:-:S11]  /*02a0*/  ISETP.NE.OR P0, PT, R0, 0x3, !P1 ;  /* 0x000000030000780c */ /* 0x000fd60004f05670 */
[----:B------:R-:W-:Y:S05]  /*02b0*/  @P2 BRA `(.L_x_5) ;  /* 0x0000000000202947 */ /* 0x000fea0003800000 */
[----:B------:R-:W3:Y:S02]  /*02c0*/  LDCU.64 UR6, c[0x0][0x348] ;  /* 0x00006900ff0677ac */ /* 0x000ee40008000a00 */
[----:B---3--:R-:W-:Y:S02]  /*02d0*/  UIADD3 UR12, UP1, UPT, UR6, 0x80, URZ ;  /* 0x00000080060c7890 */ /* 0x008fe4000ff3e0ff */
[----:B------:R-:W-:Y:S02]  /*02e0*/  UIADD3 UR6, UP0, UPT, UR6, 0x180, URZ ;  /* 0x0000018006067890 */ /* 0x000fe4000ff1e0ff */
[----:B------:R-:W-:Y:S02]  /*02f0*/  UIADD3.X UR13, UPT, UPT, URZ, UR7, URZ, UP1, !UPT ;  /* 0x00000007ff0d7290 */ /* 0x000fe40008ffe4ff */
[----:B------:R-:W-:-:S07]  /*0300*/  UIADD3.X UR7, UPT, UPT, URZ, UR7, URZ, UP0, !UPT ;  /* 0x00000007ff077290 */ /* 0x000fce00087fe4ff */
[----:B------:R3:W-:Y:S02]  /*0310*/  UTMACCTL.PF [UR12] ;  /* 0x000000000c0079b9 */ /* 0x0007e40008040000 */
[----:B------:R3:W-:Y:S02]  /*0320*/  UTMACCTL.PF [UR6] ;  /* 0x00000000060079b9 */ /* 0x0007e40008040000 */
[----:B---3--:R-:W-:Y:S01]  /*0330*/  NOP ;  /* 0x0000000000007918 */ /* 0x008fe20000000000 */
.L_x_5:
[----:B------:R-:W-:Y:S05]  /*0340*/  BSYNC.RECONVERGENT B0 ;  /* 0x0000000000007941 */ /* 0x000fea0003800200 */
.L_x_4:
[----:B------:R-:W-:Y:S04]  /*0350*/  BSSY.RECONVERGENT B0, `(.L_x_6) ;  /* 0x000000a000007945 */ /* 0x000fe80003800200 */
        /* <DEDUP_REMOVED lines=9> */
.L_x_7:
[----:B------:R-:W-:Y:S05]  /*03f0*/  BSYNC.RECONVERGENT B0 ;  /* 0x0000000000007941 */ /* 0x000fea0003800200 */
.L_x_6:
[----:B------:R-:W3:Y:S01]  /*0400*/  LDCU.64 UR6, c[0x0][0x888] ;  /* 0x00011100ff0677ac */ /* 0x000ee20008000a00 */
[----:B------:R-:W-:Y:S02]  /*0410*/  UISETP.EQ.U32.AND UP0, UPT, UR4, URZ, UPT ;  /* 0x000000ff0400728c */ /* 0x000fe4000bf02070 */
[----:B------:R-:W-:Y:S02]  /*0420*/  UPLOP3.LUT UP5, UPT, UPT, UPT, UPT, 0x80, 0x8 ;  /* 0x000000000008789c */ /* 0x000fe40003faf070 */
[----:B---3--:R-:W-:-:S04]  /*0430*/  UISETP.NE.U32.AND UP1, UPT, UR6, URZ, UPT ;  /* 0x000000ff0600728c */ /* 0x008fc8000bf25070 */
[----:B------:R-:W-:-:S04]  /*0440*/  UISETP.NE.AND.EX UP1, UPT, UR7, URZ, UPT, UP1 ;  /* 0x000000ff0700728c */ /* 0x000fc8000bf25310 */
[----:B------:R-:W-:-:S04]  /*0450*/  UISETP.EQ.OR.EX UP2, UPT, UR5, URZ, !UP1, UP0 ;  /* 0x000000ff0500728c */ /* 0x000fc8000cf42700 */
[----:B------:R-:W-:-:S05]  /*0460*/  UP2UR UR50, UPR, URZ, 0x4 ;  /* 0x00000004ff327883 */ /* 0x000fca0008000000 */
[----:B------:R-:W-:Y:S07]  /*0470*/  BRA.U !UP2, `(.L_x_8) ;  /* 0x000000010a207547 */ /* 0x000fee000b800000 */
[----:B------:R-:W-:Y:S01]  /*0480*/  UISETP.NE.U32.AND UP2, UPT, UR4, URZ, UPT ;  /* 0x000000ff0400728c */ /* 0x000fe2000bf45070 */
[----:B-----5:R-:W-:Y:S01]  /*0490*/  FSETP.NEU.AND P0, PT, R35, RZ, PT ;  /* 0x000000ff2300720b */ /* 0x020fe20003f0d000 */
[----:B------:R-:W-:Y:S02]  /*04a0*/  USEL UR4, URZ, 0xffffffff, UP1 ;  /* 0xffffffffff047887 */ /* 0x000fe40008800000 */
[----:B------:R-:W-:-:S10]  /*04b0*/  UISETP.NE.AND.EX UP2, UPT, UR5, URZ, UPT, UP2 ;  /* 0x000000ff0500728c */ /* 0x000fd4000bf45320 */
[----:B------:R-:W-:Y:S01]  /*04c0*/  VOTEU.ANY UP0, P0 ;  /* 0x0000000000ff7886 */ /* 0x000fe20000000100 */
[----:B------:R-:W-:-:S04]  /*04d0*/  @!UP2 USEL UR4, URZ, 0xffffffff, UP0 ;  /* 0xffffffffff04a887 */ /* 0x000fc80008000000 */
[----:B------:R-:W-:-:S04]  /*04e0*/  ULOP3.LUT UR4, UR4, 0x1, URZ, 0xc0, !UPT ;  /* 0x0000000104047892 */ /* 0x000fc8000f8ec0ff */
[----:B------:R-:W-:-:S11]  /*04f0*/  UISETP.NE.U32.AND UP5, UPT, UR4, 0x1, UPT ;  /* 0x000000010400788c */ /* 0x000fd6000bfa5070 */
.L_x_8:
[----:B------:R-:W3:Y:S01]  /*0500*/  SHFL.IDX PT, R0, R66, RZ, 0x1f ;  /* 0x00001fff42007589 */ /* 0x000ee200000e0000 */
[----:B------:R-:W-:-:S04]  /*0510*/  UISETP.NE.AND UP0, UPT, UR10, 0x2, UPT ;  /* 0x000000020a00788c */ /* 0x000fc8000bf05270 */
[----:B------:R-:W-:Y:S02]  /*0520*/  UISETP.EQ.AND UP2, UPT, UR9, URZ, !UP0 ;  /* 0x000000ff0900728c */ /* 0x000fe4000c742270 */
[----:B------:R-:W-:-:S04]  /*0530*/  USEL UR6, URZ, 0x1, UP0 ;  /* 0x00000001ff067887 */ /* 0x000fc80008000000 */
[----:B------:R-:W-:Y:S02]  /*0540*/  PLOP3.LUT P5, PT, P1, PT, UP2, 0x80, 0x8 ;  /* 0x000000000008781c */ /* 0x000fe40000faf028 */
[----:B---3--:R-:W-:-:S13]  /*0550*/  ISETP.NE.AND P0, PT, R0, RZ, PT ;  /* 0x000000ff0000720c */ /* 0x008fda0003f05270 */
[----:B------:R-:W-:Y:S05]  /*0560*/  @P0 BRA `(.L_x_9) ;  /* 0x0000000000a80947 */ /* 0x000fea0003800000 */
[----:B------:R-:W-:Y:S01]  /*0570*/  ELECT P0, URZ, PT ;  /* 0x0000000000ff782f */ /* 0x000fe20003800000 */
[----:B------:R-:W-:-:S12]  /*0580*/  BSSY.RECONVERGENT B0, `(.L_x_9) ;  /* 0x0000028000007945 */ /* 0x000fd80003800200 */
[----:B------:R-:W-:Y:S05]  /*0590*/  @!P0 BRA `(.L_x_10) ;  /* 0x0000000000988947 */ /* 0x000fea0003800000 */
[----:B------:R-:W-:Y:S01]  /*05a0*/  UMOV UR7, 0x400 ;  /* 0x0000040000077882 */ /* 0x000fe20000000000 */
[----:B------:R-:W-:Y:S01]  /*05b0*/  UMOV UR5, 0x1 ;  /* 0x0000000100057882 */ /* 0x000fe20000000000 */
[----:B------:R-:W-:Y:S01]  /*05c0*/  UMOV UR4, 0x4 ;  /* 0x0000000400047882 */ /* 0x000fe20000000000 */
[----:B------:R-:W-:Y:S02]  /*05d0*/  ULEA UR7, UR37, UR7, 0x18 ;  /* 0x0000000725077291 */ /* 0x000fe4000f8ec0ff */
[----:B------:R-:W-:-:S04]  /*05e0*/  UIADD3 UR12, UPT, UPT, -UR5, 0x100000, URZ ;  /* 0x00100000050c7890 */ /* 0x000fc8000fffe1ff */
[----:B------:R-:W-:Y:S02]  /*05f0*/  USHF.L.U32 UR13, UR12, 0xb, URZ ;  /* 0x0000000b0c0d7899 */ /* 0x000fe400080006ff */
[----:B------:R-:W-:Y:S02]  /*0600*/  USHF.L.U32 UR12, UR12, 0x1, URZ ;  /* 0x000000010c0c7899 */ /* 0x000fe400080006ff */
[----:B------:R-:W-:-:S04]  /*0610*/  UIADD3 UR4, UPT, UPT, -UR4, 0x100000, URZ ;  /* 0x0010000004047890 */ /* 0x000fc8000fffe1ff */
[----:B------:R-:W-:Y:S02]  /*0620*/  USHF.L.U32 UR5, UR4, 0xb, URZ ;  /* 0x0000000b04057899 */ /* 0x000fe400080006ff */
[----:B------:R-:W-:Y:S01]  /*0630*/  USHF.L.U32 UR4, UR4, 0x1, URZ ;  /* 0x0000000104047899 */ /* 0x000fe200080006ff */
[----:B------:R-:W3:Y:S03]  /*0640*/  FENCE.VIEW.ASYNC.S ;  /* 0x00000000000073c6 */ /* 0x000ee60000000000 */
[----:B---3--:R3:W4:Y:S08]  /*0650*/  SYNCS.EXCH.64 URZ, [UR7], UR12 ;  /* 0x0000000c07ff75b2 */ /* 0x0087300008000100 */
[----:B------:R3:W1:Y:S01]  /*0660*/  SYNCS.EXCH.64 URZ, [UR7+0x68], UR4 ;  /* 0x0000680407ff75b2 */ /* 0x0006620008000100 */
        /* <DEDUP_REMOVED lines=23> */
[----:B------:R3:W1:Y:S02]  /*07e0*/  SYNCS.EXCH.64 URZ, [UR7+0xc8], UR4 ;  /* 0x0000c80407ff75b2 */ /* 0x0006640008000100 */
[----:B---34-:R-:W-:Y:S01]  /*07f0*/  NOP ;  /* 0x0000000000007918 */ /* 0x018fe20000000000 */
.L_x_10:
[----:B------:R-:W-:Y:S05]  /*0800*/  BSYNC.RECONVERGENT B0 ;  /* 0x0000000000007941 */ /* 0x000fea0003800200 */
.L_x_9:
[----:B------:R-:W3:Y:S01]  /*0810*/  SHFL.IDX PT, R0, R66, RZ, 0x1f ;  /* 0x00001fff42007589 */ /* 0x000ee200000e0000 */
[----:B------:R-:W-:Y:S01]  /*0820*/  NOP ;  /* 0x0000000000007918 */ /* 0x000fe20000000000 */
[----:B---3--:R-:W-:-:S13]  /*0830*/  ISETP.NE.AND P0, PT, R0, 0x1, PT ;  /* 0x000000010000780c */ /* 0x008fda0003f05270 */
[----:B------:R-:W-:Y:S05]  /*0840*/  @P0 BRA `(.L_x_11) ;  /* 0x0000000000540947 */ /* 0x000fea0003800000 */
        /* <DEDUP_REMOVED lines=10> */
[----:B------:R-:W-:Y:S01]  /*08f0*/  ELECT P0, URZ, PT ;  /* 0x0000000000ff782f */ /* 0x000fe20003800000 */
[----:B------:R-:W3:Y:S02]  /*0900*/  FENCE.VIEW.ASYNC.S ;  /* 0x00000000000073c6 */ /* 0x000ee40000000000 */
[----:B---3--:R3:W4:Y:S08]  /*0910*/  SYNCS.EXCH.64 URZ, [UR7+0xd0], UR12 ;  /* 0x0000d00c07ff75b2 */ /* 0x0087300008000100 */
[----:B------:R3:W1:Y:S01]  /*0920*/  SYNCS.EXCH.64 URZ, [UR7+0xf0], UR4 ;  /* 0x0000f00407ff75b2 */ /* 0x0006620008000100 */
[----:B------:R3:W1:Y:S01]  /*0930*/  SYNCS.EXCH.64 URZ, [UR7+0xd8], UR12 ;  /* 0x0000d80c07ff75b2 */ /* 0x0006620008000100 */
[----:B------:R3:W1:Y:S01]  /*0940*/  SYNCS.EXCH.64 URZ, [UR7+0xf8], UR4 ;  /* 0x0000f80407ff75b2 */ /* 0x0006620008000100 */
[----:B------:R3:W1:Y:S01]  /*0950*/  SYNCS.EXCH.64 URZ, [UR7+0xe0], UR12 ;  /* 0x0000e00c07ff75b2 */ /* 0x0006620008000100 */
[----:B------:R3:W1:Y:S01]  /*0960*/  SYNCS.EXCH.64 URZ, [UR7+0x100], UR4 ;  /* 0x0001000407ff75b2 */ /* 0x0006620008000100 */
[----:B------:R3:W1:Y:S01]  /*0970*/  SYNCS.EXCH.64 URZ, [UR7+0xe8], UR12 ;  /* 0x0000e80c07ff75b2 */ /* 0x0006620008000100 */
[----:B------:R3:W1:Y:S01]  /*0980*/  SYNCS.EXCH.64 URZ, [UR7+0x108], UR4 ;  /* 0x0001080407ff75b2 */ /* 0x0006620008000100 */
[----:B------:R-:W-:Y:S01]  /*0990*/  NOP ;  /* 0x0000000000007918 */ /* 0x000fe20000000000 */
.L_x_11:
[----:B------:R-:W2:Y:S01]  /*09a0*/  SHFL.IDX PT, R0, R66, RZ, 0x1f ;  /* 0x00001fff42007589 */ /* 0x000ea200000e0000 */
[----:B------:R-:W-:Y:S01]  /*09b0*/  NOP ;  /* 0x0000000000007918 */ /* 0x000fe20000000000 */
[----:B--2---:R-:W-:-:S13]  /*09c0*/  ISETP.NE.AND P0, PT, R0, 0x3, PT ;  /* 0x000000030000780c */ /* 0x004fda0003f05270 */
[----:B------:R-:W-:Y:S05]  /*09d0*/  @P0 BRA `(.L_x_12) ;  /* 0x00000000002c0947 */ /* 0x000fea0003800000 */
[----:B---3--:R-:W-:Y:S01]  /*09e0*/  UMOV UR5, 0x400 ;  /* 0x0000040000057882 */ /* 0x008fe20000000000 */
[----:B------:R-:W-:Y:S01]  /*09f0*/  UMOV UR4, 0x20 ;  /* 0x0000002000047882 */ /* 0x000fe20000000000 */
[----:B------:R-:W-:Y:S02]  /*0a00*/  ULEA UR5, UR37, UR5, 0x18 ;  /* 0x0000000525057291 */ /* 0x000fe4000f8ec0ff */
[----:B------:R-:W-:-:S04]  /*0a10*/  UIADD3 UR12, UPT, UPT, -UR4, 0x100000, URZ ;  /* 0x00100000040c7890 */ /* 0x000fc8000fffe1ff */
[----:B------:R-:W-:Y:S02]  /*0a20*/  USHF.L.U32 UR13, UR12, 0xb, URZ ;  /* 0x0000000b0c0d7899 */ /* 0x000fe400080006ff */
[----:B------:R-:W-:Y:S01]  /*0a30*/  USHF.L.U32 UR12, UR12, 0x1, URZ ;  /* 0x000000010c0c7899 */ /* 0x000fe200080006ff */
[----:B------:R-:W-:Y:S01]  /*0a40*/  ELECT P0, URZ, PT ;  /* 0x0000000000ff782f */ /* 0x000fe20003800000 */
[----:B------:R-:W2:Y:S10]  /*0a50*/  FENCE.VIEW.ASYNC.S ;  /* 0x00000000000073c6 */ /* 0x000eb40000000000 */
[----:B--2---:R2:W3:Y:S01]  /*0a60*/  SYNCS.EXCH.64 URZ, [UR5+0x110], UR12 ;  /* 0x0001100c05ff75b2 */ /* 0x0044e20008000100 */
[----:B------:R2:W1:Y:S01]  /*0a70*/  SYNCS.EXCH.64 URZ, [UR5+0x118], UR12 ;  /* 0x0001180c05ff75b2 */ /* 0x0004620008000100 */
[----:B------:R-:W-:Y:S01]  /*0a80*/  NOP ;  /* 0x0000000000007918 */ /* 0x000fe20000000000 */
.L_x_12:
[----:B------:R-:W4:Y:S01]  /*0a90*/  SHFL.IDX PT, R0, R66, RZ, 0x1f ;  /* 0x00001fff42007589 */ /* 0x000f2200000e0000 */
[----:B------:R-:W-:Y:S01]  /*0aa0*/  NOP ;  /* 0x0000000000007918 */ /* 0x000fe20000000000 */
[----:B----4-:R-:W-:-:S13]  /*0ab0*/  ISETP.NE.AND P0, PT, R0, 0x4, PT ;  /* 0x000000040000780c */ /* 0x010fda0003f05270 */
[----:B------:R-:W-:Y:S05]  /*0ac0*/  @P0 BRA `(.L_x_13) ;  /* 0x0000000000480947 */ /* 0x000fea0003800000 */
[----:B---3--:R-:W-:Y:S01]  /*0ad0*/  UMOV UR7, 0x720 ;  /* 0x0000072000077882 */ /* 0x008fe20000000000 */
[----:B--2---:R-:W-:Y:S01]  /*0ae0*/  UMOV UR5, 0x400 ;  /* 0x0000040000057882 */ /* 0x004fe20000000000 */
[----:B------:R-:W-:Y:S01]  /*0af0*/  USEL UR7, UR7, 0x620, UP5 ;  /* 0x0000062007077887 */ /* 0x000fe2000a800000 */
        /* <DEDUP_REMOVED lines=9> */
[----:B------:R-:W2:Y:S02]  /*0b90*/  FENCE.VIEW.ASYNC.S ;  /* 0x00000000000073c6 */ /* 0x000ea40000000000 */
[----:B--2---:R4:W2:Y:S08]  /*0ba0*/  SYNCS.EXCH.64 URZ, [UR5+0x120], UR12 ;  /* 0x0001200c05ff75b2 */ /* 0x0048b00008000100 */
[----:B------:R4:W3:Y:S01]  /*0bb0*/  SYNCS.EXCH.64 URZ, [UR5+0x130], UR14 ;  /* 0x0001300e05ff75b2 */ /* 0x0008e20008000100 */
[----:B------:R4:W1:Y:S01]  /*0bc0*/  SYNCS.EXCH.64 URZ, [UR5+0x128], UR12 ;  /* 0x0001280c05ff75b2 */ /* 0x0008620008000100 */
[----:B------:R4:W1:Y:S02]  /*0bd0*/  SYNCS.EXCH.64 URZ, [UR5+0x138], UR14 ;  /* 0x0001380e05ff75b2 */ /* 0x0008640008000100 */
[----:B----4-:R-:W-:Y:S01]  /*0be0*/  NOP ;  /* 0x0000000000007918 */ /* 0x010fe20000000000 */
.L_x_13:
[----:B------:R-:W4:Y:S01]  /*0bf0*/  SHFL.IDX PT, R0, R66, RZ, 0x1f ;  /* 0x00001fff42007589 */ /* 0x000f2200000e0000 */
[----:B------:R-:W-:Y:S01]  /*0c00*/  NOP ;  /* 0x0000000000007918 */ /* 0x000fe20000000000 */
[----:B----4-:R-:W-:-:S13]  /*0c10*/  ISETP.NE.AND P0, PT, R0, 0x5, PT ;  /* 0x000000050000780c */ /* 0x010fda0003f05270 */
[----:B------:R-:W-:Y:S05]  /*0c20*/  @P0 BRA `(.L_x_14) ;  /* 0x0000000000540947 */ /* 0x000fea0003800000 */
[----:B---3--:R-:W-:Y:S01]  /*0c30*/  UMOV UR7, 0x400 ;  /* 0x0000040000077882 */ /* 0x008fe20000000000 */
[----:B--2---:R-:W-:Y:S01]  /*0c40*/  UMOV UR5, 0x1 ;  /* 0x0000000100057882 */ /* 0x004fe20000000000 */
        /* <DEDUP_REMOVED lines=13> */
[----:B------:R4:W1:Y:S01]  /*0d20*/  SYNCS.EXCH.64 URZ, [UR7+0x168], UR4 ;  /* 0x0001680407ff75b2 */ /* 0x0008620008000100 */
[----:B------:R4:W1:Y:S01]  /*0d30*/  SYNCS.EXCH.64 URZ, [UR7+0x150], UR12 ;  /* 0x0001500c07ff75b2 */ /* 0x0008620008000100 */
[----:B------:R4:W1:Y:S01]  /*0d40*/  SYNCS.EXCH.64 URZ, [UR7+0x170], UR4 ;  /* 0x0001700407ff75b2 */ /* 0x0008620008000100 */
[----:B------:R4:W1:Y:S01]  /*0d50*/  SYNCS.EXCH.64 URZ, [UR7+0x158], UR12 ;  /* 0x0001580c07ff75b2 */ /* 0x0008620008000100 */
[----:B------:R4:W1:Y:S02]  /*0d60*/  SYNCS.EXCH.64 URZ, [UR7+0x178], UR4 ;  /* 0x0001780407ff75b2 */ /* 0x0008640008000100 */
[----:B----4-:R-:W-:Y:S01]  /*0d70*/  NOP ;  /* 0x0000000000007918 */ /* 0x010fe20000000000 */
.L_x_14:
[----:B------:R-:W4:Y:S01]  /*0d80*/  SHFL.IDX PT, R0, R66, RZ, 0x1f ;  /* 0x00001fff42007589 */ /* 0x000f2200000e0000 */
[----:B------:R-:W-:Y:S01]  /*0d90*/  ISETP.NE.OR P1, PT, RZ, UR10, !P1 ;  /* 0x0000000aff007c0c */ /* 0x000fe2000cf25670 */
[----:B------:R-:W-:Y:S01]  /*0da0*/  NOP ;  /* 0x0000000000007918 */ /* 0x000fe20000000000 */
[----:B----4-:R-:W-:-:S13]  /*0db0*/  ISETP.NE.AND P0, PT, R0, 0x3, PT ;  /* 0x000000030000780c */ /* 0x010fda0003f05270 */
[----:B------:R-:W-:Y:S05]  /*0dc0*/  @P0 BRA `(.L_x_15) ;  /* 0x0000000000340947 */ /* 0x000fea0003800000 */
[----:B--23--:R-:W-:Y:S01]  /*0dd0*/  UMOV UR5, 0x400 ;  /* 0x0000040000057882 */ /* 0x00cfe20000000000 */
[----:B------:R-:W-:Y:S01]  /*0de0*/  UMOV UR4, 0x20 ;  /* 0x0000002000047882 */ /* 0x000fe20000000000 */
[----:B------:R-:W-:Y:S02]  /*0df0*/  ULEA UR5, UR37, UR5, 0x18 ;  /* 0x0000000525057291 */ /* 0x000fe4000f8ec0ff */
[----:B------:R-:W-:-:S04]  /*0e00*/  UIADD3 UR12, UPT, UPT, -UR4, 0x100000, URZ ;  /* 0x00100000040c7890 */ /* 0x000fc8000fffe1ff */
[----:B------:R-:W-:Y:S02]  /*0e10*/  USHF.L.U32 UR13, UR12, 0xb, URZ ;  /* 0x0000000b0c0d7899 */ /* 0x000fe400080006ff */
[----:B------:R-:W-:Y:S01]  /*0e20*/  USHF.L.U32 UR12, UR12, 0x1, URZ ;  /* 0x000000010c0c7899 */ /* 0x000fe200080006ff */
[----:B------:R-:W-:Y:S01]  /*0e30*/  ELECT P0, URZ, PT ;  /* 0x0000000000ff782f */ /* 0x000fe20003800000 */
[----:B------:R-:W2:Y:S10]  /*0e40*/  FENCE.VIEW.ASYNC.S ;  /* 0x00000000000073c6 */ /* 0x000eb40000000000 */
[----:B--2---:R4:W2:Y:S01]  /*0e50*/  SYNCS.EXCH.64 URZ, [UR5+0x180], UR12 ;  /* 0x0001800c05ff75b2 */ /* 0x0048a20008000100 */
[----:B------:R4:W3:Y:S01]  /*0e60*/  SYNCS.EXCH.64 URZ, [UR5+0x190], UR12 ;  /* 0x0001900c05ff75b2 */ /* 0x0008e20008000100 */
[----:B------:R4:W1:Y:S01]  /*0e70*/  SYNCS.EXCH.64 URZ, [UR5+0x188], UR12 ;  /* 0x0001880c05ff75b2 */ /* 0x0008620008000100 */
[----:B------:R4:W1:Y:S02]  /*0e80*/  SYNCS.EXCH.64 URZ, [UR5+0x198], UR12 ;  /* 0x0001980c05ff75b2 */ /* 0x0008640008000100 */
[----:B----4-:R-:W-:Y:S01]  /*0e90*/  NOP ;  /* 0x0000000000007918 */ /* 0x010fe20000000000 */
.L_x_15:
[----:B------:R-:W-:Y:S01]  /*0ea0*/  VOTEU.ALL UP0, P1 ;  /* 0x0000000000ff7886 */ /* 0x000fe20000800000 */
[----:B--23--:R-:W-:Y:S01]  /*0eb0*/  UMOV UR12, 0x20 ;  /* 0x00000020000c7882 */ /* 0x00cfe20000000000 */
[----:B------:R-:W2:Y:S01]  /*0ec0*/  LDCU UR5, c[0x0][0x36c] ;  /* 0x00006d80ff0577ac */ /* 0x000ea20008000800 */
[----:B------:R-:W-:Y:S01]  /*0ed0*/  NOP ;  /* 0x0000000000007918 */ /* 0x000fe20000000000 */
[----:B------:R-:W-:Y:S01]  /*0ee0*/  LOP3.LUT R10, R72, 0x1f, RZ, 0xc0, !PT ;  /* 0x0000001f480a7812 */ /* 0x000fe200078ec0ff */
[----:B------:R-:W-:Y:S01]  /*0ef0*/  @!UP0 UMOV UR4, 0x400 ;  /* 0x0000040000048882 */ /* 0x000fe20000000000 */
[----:B------:R-:W-:-:S04]  /*0f00*/  @!UP0 UIADD3 UR12, UPT, UPT, -UR12, 0x100000, URZ ;  /* 0x001000000c0c8890 */ /* 0x000fc8000fffe1ff */
[----:B------:R-:W-:Y:S02]  /*0f10*/  @!UP0 USHF.L.U32 UR13, UR12, 0xb, URZ ;  /* 0x0000000b0c0d8899 */ /* 0x000fe400080006ff */
[----:B------:R-:W-:Y:S02]  /*0f20*/  @!UP0 USHF.L.U32 UR12, UR12, 0x1, URZ ;  /* 0x000000010c0c8899 */ /* 0x000fe400080006ff */
[----:B------:R-:W-:Y:S01]  /*0f30*/  @!UP0 ULEA UR4, UR37, UR4, 0x18 ;  /* 0x0000000425048291 */ /* 0x000fe2000f8ec0ff */
[----:B------:R-:W-:Y:S01]  /*0f40*/  VOTEU.ALL UP0, P1 ;  /* 0x0000000000ff7886 */ /* 0x000fe20000800000 */
[----:B------:R-:W-:Y:S02]  /*0f50*/  UISETP.NE.AND UP4, UPT, UR10, URZ, UPT ;  /* 0x000000ff0a00728c */ /* 0x000fe4000bf85270 */
[----:B--2---:R-:W-:Y:S01]  /*0f60*/  UISETP.EQ.U32.AND UP2, UPT, UR5, 0x1, UPT ;  /* 0x000000010500788c */ /* 0x004fe2000bf42070 */
[----:B------:R-:W2:Y:S07]  /*0f70*/  FENCE.VIEW.ASYNC.S ;  /* 0x00000000000073c6 */ /* 0x000eae0000000000 */
[----:B--2---:R2:W3:Y:S01]  /*0f80*/  @!UP0 SYNCS.EXCH.64 URZ, [UR4+0x1a0], UR12 ;  /* 0x0001a00c04ff85b2 */ /* 0x0044e20008000100 */
[----:B------:R-:W-:Y:S05]  /*0f90*/  BRA.U !UP2, `(.L_x_16) ;  /* 0x000000010a087547 */ /* 0x000fea000b800000 */
[----:B-1-3--:R-:W-:Y:S01]  /*0fa0*/  UCGABAR_ARV ;  /* 0x00000000000079c7 */ /* 0x00afe20008000000 */
[----:B------:R-:W-:Y:S05]  /*0fb0*/  BRA `(.L_x_17) ;  /* 0x0000000000047947 */ /* 0x000fea0003800000 */
.L_x_16:
[----:B-1-3--:R-:W-:Y:S01]  /*0fc0*/  NOP ;  /* 0x0000000000007918 */ /* 0x00afe20000000000 */
.L_x_17:
[----:B------:R-:W1:Y:S01]  /*0fd0*/  S2R R11, SR_CTAID.X ;  /* 0x00000000000b7919 */ /* 0x000e620000002500 */
[----:B------:R-:W-:-:S05]  /*0fe0*/  CS2R.32 R60, SR_CgaSize ;  /* 0x00000000003c7805 */ /* 0x000fca0000008a00 */
[----:B------:R-:W-:-:S05]  /*0ff0*/  IMAD R60, R60, -0xa0, RZ ;  /* 0xffffff603c3c7824 */ /* 0x000fca00078e02ff */
[----:B------:R-:W-:-:S14]  /*1000*/  R2UR UR5, R60 ;  /* 0x000000003c0572ca */ /* 0x000fdc00000e0000 */
[----:B------:R-:W3:Y:S01]  /*1010*/  LDCU UR5, c[0x0][UR5+0x2b0] ;  /* 0x00005600050577ac */ /* 0x000ee20008000800 */
[----:B------:R-:W-:-:S05]  /*1020*/  CS2R.32 R0, SR_CgaSize ;  /* 0x0000000000007805 */ /* 0x000fca0000008a00 */
[----:B------:R-:W-:-:S06]  /*1030*/  IMAD R0, R0, -0xa0, RZ ;  /* 0xffffff6000007824 */ /* 0x000fcc00078e02ff */
[----:B------:R-:W4:Y:S01]  /*1040*/  LDC R0, c[0x0][R0+0x2a0] ;  /* 0x0000a80000007b82 */ /* 0x000f220000000800 */
[----:B------:R-:W-:Y:S01]  /*1050*/  PRMT R8, RZ, 0x7610, R8 ;  /* 0x00007610ff087816 */ /* 0x000fe20000000008 */
[----:B------:R-:W3:Y:S01]  /*1060*/  S2R R20, SR_CTAID.Y ;  /* 0x0000000000147919 */ /* 0x000ee20000002600 */
[----:B------:R-:W-:-:S05]  /*1070*/  CS2R.32 R60, SR_CgaSize ;  /* 0x00000000003c7805 */ /* 0x000fca0000008a00 */
[----:B------:R-:W-:-:S05]  /*1080*/  IMAD R60, R60, -0xa0, RZ ;  /* 0xffffff603c3c7824 */ /* 0x000fca00078e02ff */
[----:B--2---:R-:W-:-:S14]  /*1090*/  R2UR UR4, R60 ;  /* 0x000000003c0472ca */ /* 0x004fdc00000e0000 */
[----:B------:R-:W2:Y:S01]  /*10a0*/  LDCU UR4, c[0x0][UR4+0x2b4] ;  /* 0x00005680040477ac */ /* 0x000ea20008000800 */
[----:B------:R-:W1:Y:S01]  /*10b0*/  LDCU UR11, c[0x0][0xb30] ;  /* 0x00016600ff0b77ac */ /* 0x000e620008000800 */
[----:B------:R-:W3:Y:S01]  /*10c0*/  LDC R9, c[0x0][0xb24] ;  /* 0x0002c900ff097b82 */ /* 0x000ee20000000800 */
[----:B------:R-:W-:Y:S02]  /*10d0*/  UISETP.GT.U32.AND UP0, UPT, UR9, 0xffff, UPT ;  /* 0x0000ffff0900788c */ /* 0x000fe4000bf04070 */
[----:B------:R-:W-:Y:S02]  /*10e0*/  USHF.L.U32 UR7, UR37, 0x9, URZ ;  /* 0x0000000925077899 */ /* 0x000fe400080006ff */
[----:B------:R-:W-:Y:S01]  /*10f0*/  USEL UR12, UR9, 0xffff, !UP0 ;  /* 0x0000ffff090c7887 */ /* 0x000fe2000c000000 */
[----:B------:R-:W-:-:S05]  /*1100*/  CS2R.32 R58, SR_CgaSize ;  /* 0x00000000003a7805 */ /* 0x000fca0000008a00 */
[----:B------:R-:W-:-:S06]  /*1110*/  IMAD R58, R58, -0xa0, RZ ;  /* 0xffffff603a3a7824 */ /* 0x000fcc00078e02ff */
[----:B------:R-:W4:Y:S01]  /*1120*/  LDC R58, c[0x0][R58+0x2a4] ;  /* 0x0000a9003a3a7b82 */ /* 0x000f220000000800 */
[----:B------:R-:W-:Y:S02]  /*1130*/  ULOP3.LUT UR7, UR7, 0xc00, URZ, 0xc0, !UPT ;  /* 0x00000c0007077892 */ /* 0x000fe4000f8ec0ff */
[----:B------:R-:W-:Y:S02]  /*1140*/  ULOP3.LUT UR12, UR12, 0xffff, URZ, 0xc0, !UPT ;  /* 0x0000ffff0c0c7892 */ /* 0x000fe4000f8ec0ff */
[----:B------:R-:W-:-:S03]  /*1150*/  UISETP.NE.AND UP3, UPT, UR10, 0x2, UPT ;  /* 0x000000020a00788c */ /* 0x000fc6000bf65270 */
[----:B------:R-:W4:Y:S01]  /*1160*/  LDC R26, c[0x0][0xb24] ;  /* 0x0002c900ff1a7b82 */ /* 0x000f220000000800 */
[----:B-1----:R-:W-:Y:S01]  /*1170*/  UISETP.NE.AND UP0, UPT, UR11, 0x1, UPT ;  /* 0x000000010b00788c */ /* 0x002fe2000bf05270 */
[----:B------:R-:W-:Y:S01]  /*1180*/  I2FP.F32.U32 R60, R11 ;  /* 0x0000000b003c7245 */ /* 0x000fe20000201000 */
[----:B------:R-:W-:-:S05]  /*1190*/  IMAD.MOV.U32 R21, RZ, RZ, R11 ;  /* 0x000000ffff157224 */ /* 0x000fca00078e000b */
[----:B------:R-:W1:Y:S01]  /*11a0*/  S2UR UR36, SR_CTAID.Z ;  /* 0x00000000002479c3 */ /* 0x000e620000002700 */
[----:B---3--:R-:W-:Y:S02]  /*11b0*/  ISETP.GE.AND P0, PT, R9, 0x1, PT ;  /* 0x000000010900780c */ /* 0x008fe40003f06270 */
[----:B------:R-:W-:Y:S01]  /*11c0*/  I2FP.F32.U32 R3, R20 ;  /* 0x0000001400037245 */ /* 0x000fe20000201000 */
[----:B------:R-:W-:Y:S01]  /*11d0*/  FMUL R60, R60, UR5 ;  /* 0x000000053c3c7c20 */ /* 0x000fe20008400000 */
[----:B------:R-:W-:-:S03]  /*11e0*/  USHF.R.U32.HI UR5, URZ, 0x6, UR7 ;  /* 0x00000006ff057899 */ /* 0x000fc60008011607 */
[----:B--2---:R-:W-:Y:S01]  /*11f0*/  FMUL R3, R3, UR4 ;  /* 0x0000000403037c20 */ /* 0x004fe20008400000 */
[----:B------:R-:W-:Y:S01]  /*1200*/  UMOV UR4, 0x55 ;  /* 0x0000005500047882 */ /* 0x000fe20000000000 */
[----:B------:R-:W2:Y:S01]  /*1210*/  F2I.U32.TRUNC.NTZ R60, R60 ;  /* 0x0000003c003c7305 */ /* 0x000ea2000020f000 */
[----:B------:R-:W-:-:S07]  /*1220*/  USHF.L.U32 UR4, UR4, UR12, URZ ;  /* 0x0000000c04047299 */ /* 0x000fce00080006ff */
[----:B------:R-:W3:Y:S01]  /*1230*/  F2I.U32.TRUNC.NTZ R3, R3 ;  /* 0x0000000300037305 */ /* 0x000ee2000020f000 */
[----:B--2---:R-:W-:-:S04]  /*1240*/  IMAD.MOV R60, RZ, RZ, -R60 ;  /* 0x000000ffff3c7224 */ /* 0x004fc800078e0a3c */
[----:B----4-:R-:W-:Y:S01]  /*1250*/  IMAD R60, R0, R60, R11 ;  /* 0x0000003c003c7224 */ /* 0x010fe200078e020b */
[----:B------:R-:W-:Y:S02]  /*1260*/  PRMT R0, RZ, 0x7610, R0 ;  /* 0x00007610ff007816 */ /* 0x000fe40000000000 */
[----:B---3--:R-:W-:-:S05]  /*1270*/  IADD3 R3, PT, PT, -R3, RZ, RZ ;  /* 0x000000ff03037210 */ /* 0x008fca0007ffe1ff */
[----:B------:R-:W-:Y:S01]  /*1280*/  IMAD R58, R58, R3, R20 ;  /* 0x000000033a3a7224 */ /* 0x000fe200078e0214 */
[----:B-1----:R-:W-:Y:S06]  /*1290*/  BRA.U UP4, `(.L_x_18) ;  /* 0x0000000104607547 */ /* 0x002fec000b800000 */
[----:B------:R-:W-:Y:S02]  /*12a0*/  ISETP.NE.AND P4, PT, R58, RZ, PT ;  /* 0x000000ff3a00720c */ /* 0x000fe40003f85270 */
[C---:B------:R-:W-:Y:S02]  /*12b0*/  LOP3.LUT R2, R60.reuse, 0x2, RZ, 0x3c, !PT ;  /* 0x000000023c027812 */ /* 0x040fe400078e3cff */
[C---:B------:R-:W-:Y:S02]  /*12c0*/  LOP3.LUT R0, R60.reuse, 0x4, RZ, 0x3c, !PT ;  /* 0x000000043c007812 */ /* 0x040fe400078e3cff */
[----:B------:R-:W-:Y:S02]  /*12d0*/  ISETP.GT.U32.AND P3, PT, R60, 0x1, P4 ;  /* 0x000000013c00780c */ /* 0x000fe40002764070 */
[----:B------:R-:W-:Y:S02]  /*12e0*/  ISETP.GT.U32.AND P2, PT, R2, 0x1, P4 ;  /* 0x000000010200780c */ /* 0x000fe40002744070 */
[----:B------:R-:W-:-:S02]  /*12f0*/  ISETP.GT.U32.AND P1, PT, R0, 0x1, P4 ;  /* 0x000000010000780c */ /* 0x000fc40002724070 */
[----:B------:R-:W-:Y:S02]  /*1300*/  LOP3.LUT R4, R60, 0x6, RZ, 0x3c, !PT ;  /* 0x000000063c047812 */ /* 0x000fe400078e3cff */
[----:B------:R-:W-:Y:S02]  /*1310*/  SEL R2, RZ, 0x1, P3 ;  /* 0x00000001ff027807 */ /* 0x000fe40001800000 */
[----:B------:R-:W-:Y:S02]  /*1320*/  SEL R3, RZ, 0x2, P3 ;  /* 0x00000002ff037807 */ /* 0x000fe40001800000 */
[----:B------:R-:W-:Y:S02]  /*1330*/  SEL R0, RZ, 0x4, P2 ;  /* 0x00000004ff007807 */ /* 0x000fe40001000000 */
[----:B------:R-:W-:Y:S02]  /*1340*/  ISETP.GT.U32.AND P4, PT, R4, 0x1, P4 ;  /* 0x000000010400780c */ /* 0x000fe40002784070 */
[----:B------:R-:W-:-:S02]  /*1350*/  IADD3 R0, PT, PT, R0, R3, R2 ;  /* 0x0000000300007210 */ /* 0x000fc40007ffe002 */
[----:B------:R-:W-:Y:S02]  /*1360*/  SEL R4, RZ, 0x10, P1 ;  /* 0x00000010ff047807 */ /* 0x000fe40000800000 */
[----:B------:R-:W-:Y:S02]  /*1370*/  SEL R3, RZ, 0x8, P2 ;  /* 0x00000008ff037807 */ /* 0x000fe40001000000 */
[----:B------:R-:W-:Y:S02]  /*1380*/  SEL R2, RZ, 0x40, P4 ;  /* 0x00000040ff027807 */ /* 0x000fe40002000000 */
[----:B------:R-:W-:Y:S02]  /*1390*/  SEL R5, RZ, 0x20, P1 ;  /* 0x00000020ff057807 */ /* 0x000fe40000800000 */
[----:B------:R-:W-:Y:S01]  /*13a0*/  IADD3 R4, PT, PT, R4, R0, R3 ;  /* 0x0000000004047210 */ /* 0x000fe20007ffe003 */
[----:B------:R-:W-:Y:S01]  /*13b0*/  IMAD.MOV.U32 R0, RZ, RZ, 0x3 ;  /* 0x00000003ff007424 */ /* 0x000fe200078e00ff */
[----:B------:R-:W-:-:S02]  /*13c0*/  LOP3.LUT R3, R60, 0xfffffffe, RZ, 0xc0, !PT ;  /* 0xfffffffe3c037812 */ /* 0x000fc400078ec0ff */
[----:B------:R-:W-:Y:S02]  /*13d0*/  IADD3 R5, PT, PT, R2, R4, R5 ;  /* 0x0000000402057210 */ /* 0x000fe40007ffe005 */
[----:B------:R-:W-:Y:S02]  /*13e0*/  SEL R2, RZ, 0x80, P4 ;  /* 0x00000080ff027807 */ /* 0x000fe40002000000 */
[----:B------:R-:W-:-:S03]  /*13f0*/  SHF.L.U32 R0, R0, R3, RZ ;  /* 0x0000000300007219 */ /* 0x000fc600000006ff */
[----:B------:R-:W-:-:S05]  /*1400*/  IMAD.IADD R2, R5, 0x1, R2 ;  /* 0x0000000105027824 */ /* 0x000fca00078e0202 */
[----:B------:R-:W-:Y:S02]  /*1410*/  PRMT R8, R2, 0x7610, R8 ;  /* 0x0000761002087816 */ /* 0x000fe40000000008 */
.L_x_18:
[----:B------:R-:W-:Y:S05]  /*1420*/  @!P0 BRA `(.L_x_19) ;  /* 0x0000000000b88947 */ /* 0x000fea0003800000 */
[----:B------:R-:W1:Y:S01]  /*1430*/  LDC.64 R4, c[0x0][0xb18] ;  /* 0x0002c600ff047b82 */ /* 0x000e620000000a00 */
[----:B------:R-:W-:-:S07]  /*1440*/  ISETP.NE.AND P0, PT, R9, 0x1, PT ;  /* 0x000000010900780c */ /* 0x000fce0003f05270 */
[----:B------:R-:W2:Y:S08]  /*1450*/  LDC R14, c[0x0][0xb0c] ;  /* 0x0002c300ff0e7b82 */ /* 0x000eb00000000800 */
[----:B------:R-:W3:Y:S08]  /*1460*/  LDC R13, c[0x0][0x370] ;  /* 0x0000dc00ff0d7b82 */ /* 0x000ef00000000800 */
[----:B------:R-:W4:Y:S01]  /*1470*/  LDC R16, c[0x0][0x374] ;  /* 0x0000dd00ff107b82 */ /* 0x000f220000000800 */
[----:B-1----:R-:W-:-:S07]  /*1480*/  ISETP.NE.AND P1, PT, R4, 0x1, PT ;  /* 0x000000010400780c */ /* 0x002fce0003f25270 */
[----:B------:R-:W3:Y:S01]  /*1490*/  LDC.64 R6, c[0x0][0xb10] ;  /* 0x0002c400ff067b82 */ /* 0x000ee20000000a00 */
[----:B--2---:R-:W-:-:S07]  /*14a0*/  ISETP.NE.AND P2, PT, R14, 0x1, PT ;  /* 0x000000010e00780c */ /* 0x004fce0003f45270 */
[----:B------:R-:W1:Y:S08]  /*14b0*/  LDC R12, c[0x0][0xb20] ;  /* 0x0002c800ff0c7b82 */ /* 0x000e700000000800 */
[----:B------:R-:W2:Y:S01]  /*14c0*/  LDC.64 R2, c[0x0][0xb28] ;  /* 0x0002ca00ff027b82 */ /* 0x000ea20000000a00 */
[----:B----4-:R-:W-:-:S04]  /*14d0*/  IMAD.HI.U32 R15, R16, R5, RZ ;  /* 0x00000005100f7227 */ /* 0x010fc800078e00ff */
[----:B------:R-:W-:-:S04]  /*14e0*/  IMAD.HI.U32 R5, R20, R5, RZ ;  /* 0x0000000514057227 */ /* 0x000fc800078e00ff */
[----:B---3--:R-:W-:-:S04]  /*14f0*/  IMAD.HI.U32 R18, R13, R6, RZ ;  /* 0x000000060d127227 */ /* 0x008fc800078e00ff */
[C---:B------:R-:W-:Y:S01]  /*1500*/  IMAD.HI.U32 R22, R11.reuse, R6, RZ ;  /* 0x000000060b167227 */ /* 0x040fe200078e00ff */
[-C--:B------:R-:W-:Y:S02]  /*1510*/  @P2 SHF.R.U32.HI R13, RZ, R7.reuse, R18 ;  /* 0x00000007ff0d2219 */ /* 0x080fe40000011612 */
[-C--:B-1----:R-:W-:Y:S02]  /*1520*/  @P1 SHF.R.U32.HI R16, RZ, R12.reuse, R15 ;  /* 0x0000000cff101219 */ /* 0x082fe4000001160f */
[----:B------:R-:W-:Y:S02]  /*1530*/  SHF.R.U32.HI R5, RZ, R12, R5 ;  /* 0x0000000cff057219 */ /* 0x000fe40000011605 */
[----:B------:R-:W-:Y:S02]  /*1540*/  SHF.R.U32.HI R22, RZ, R7, R22 ;  /* 0x00000007ff167219 */ /* 0x000fe40000011616 */
[----:B------:R-:W-:Y:S01]  /*1550*/  SEL R5, R20, R5, !P1 ;  /* 0x0000000514057207 */ /* 0x000fe20004800000 */
[----:B--2---:R-:W-:Y:S01]  /*1560*/  IMAD.HI.U32 R18, R16, R2, RZ ;  /* 0x0000000210127227 */ /* 0x004fe200078e00ff */
[----:B------:R-:W-:-:S02]  /*1570*/  SEL R21, R11, R22, !P2 ;  /* 0x000000160b157207 */ /* 0x000fc40005000000 */
[----:B------:R-:W-:Y:S01]  /*1580*/  IADD3 R7, PT, PT, -R5, RZ, RZ ;  /* 0x000000ff05077210 */ /* 0x000fe20007ffe1ff */
[----:B------:R-:W-:Y:S01]  /*1590*/  IMAD.HI.U32 R6, R13, R2, RZ ;  /* 0x000000020d067227 */ /* 0x000fe200078e00ff */
[----:B------:R-:W-:-:S03]  /*15a0*/  @P0 SHF.R.U32.HI R16, RZ, R3, R18 ;  /* 0x00000003ff100219 */ /* 0x000fc60000011612 */
[----:B------:R-:W-:Y:S01]  /*15b0*/  IMAD R7, R4, R7, R20 ;  /* 0x0000000704077224 */ /* 0x000fe200078e0214 */
[----:B------:R-:W-:Y:S01]  /*15c0*/  @P0 SHF.R.U32.HI R13, RZ, R3, R6 ;  /* 0x00000003ff0d0219 */ /* 0x000fe20000011606 */
[----:B------:R-:W-:-:S04]  /*15d0*/  IMAD R16, R16, R9, RZ ;  /* 0x0000000910107224 */ /* 0x000fc800078e02ff */
[----:B------:R-:W-:Y:S01]  /*15e0*/  IMAD R6, R13, R9, RZ ;  /* 0x000000090d067224 */ /* 0x000fe200078e02ff */
[----:B------:R-:W-:-:S04]  /*15f0*/  ISETP.GE.AND P1, PT, R5, R16, PT ;  /* 0x000000100500720c */ /* 0x000fc80003f26270 */
[----:B------:R-:W-:Y:S01]  /*1600*/  ISETP.GE.OR P1, PT, R21, R6, P1 ;  /* 0x000000061500720c */ /* 0x000fe20000f26670 */
[----:B------:R-:W-:-:S05]  /*1610*/  IMAD.HI.U32 R6, R5, R2, RZ ;  /* 0x0000000205067227 */ /* 0x000fca00078e00ff */
[----:B------:R-:W-:-:S04]  /*1620*/  SHF.R.U32.HI R6, RZ, R3, R6 ;  /* 0x00000003ff067219 */ /* 0x000fc80000011606 */
[----:B------:R-:W-:-:S03]  /*1630*/  SEL R6, R5, R6, !P0 ;  /* 0x0000000605067207 */ /* 0x000fc60004000000 */
[----:B------:R-:W-:Y:S01]  /*1640*/  @!P1 IMAD.HI.U32 R12, R21, R2, RZ ;  /* 0x00000002150c9227 */ /* 0x000fe200078e00ff */
[----:B------:R-:W-:-:S04]  /*1650*/  IADD3 R2, PT, PT, -R6, RZ, RZ ;  /* 0x000000ff06027210 */ /* 0x000fc80007ffe1ff */
[----:B------:R-:W-:Y:S01]  /*1660*/  @!P1 SHF.R.U32.HI R12, RZ, R3, R12 ;  /* 0x00000003ff0c9219 */ /* 0x000fe2000001160c */
[----:B------:R-:W-:-:S03]  /*1670*/  IMAD R2, R9, R2, R5 ;  /* 0x0000000209027224 */ /* 0x000fc600078e0205 */
[----:B------:R-:W-:-:S05]  /*1680*/  @!P1 SEL R3, R21, R12, !P0 ;  /* 0x0000000c15039207 */ /* 0x000fca0004000000 */
[--C-:B------:R-:W-:Y:S02]  /*1690*/  @!P1 IMAD.IADD R6, R6, 0x1, -R3.reuse ;  /* 0x0000000106069824 */ /* 0x100fe400078e0a03 */
[----:B------:R-:W-:Y:S01]  /*16a0*/  @!P1 IMAD R3, R2, R13, R3 ;  /* 0x0000000d02039224 */ /* 0x000fe200078e0203 */
[----:B------:R-:W-:Y:S01]  /*16b0*/  IADD3 R2, PT, PT, -R21, RZ, RZ ;  /* 0x000000ff15027210 */ /* 0x000fe20007ffe1ff */
[----:B------:R-:W-:Y:S02]  /*16c0*/  @!P1 IMAD R5, R6, R9, R21 ;  /* 0x0000000906059224 */ /* 0x000fe400078e0215 */
[----:B------:R-:W-:Y:S02]  /*16d0*/  @!P1 IMAD.MOV.U32 R21, RZ, RZ, R3 ;  /* 0x000000ffff159224 */ /* 0x000fe400078e0003 */
[----:B------:R-:W-:Y:S02]  /*16e0*/  IMAD R2, R14, R2, R11 ;  /* 0x000000020e027224 */ /* 0x000fe400078e020b */
[----:B------:R-:W-:-:S02]  /*16f0*/  IMAD R20, R5, R4, R7 ;  /* 0x0000000405147224 */ /* 0x000fc400078e0207 */
[----:B------:R-:W-:Y:S02]  /*1700*/  IMAD R21, R21, R14, R2 ;  /* 0x0000000e15157224 */ /* 0x000fe400078e0202 */
.L_x_19:
[----:B------:R-:W-:Y:S05]  /*1710*/  BRA.U UP0, `(.L_x_20) ;  /* 0x0000000100407547 */ /* 0x000fea000b800000 */
[----:B------:R-:W1:Y:S08]  /*1720*/  LDC.64 R4, c[0x0][0xb10] ;  /* 0x0002c400ff047b82 */ /* 0x000e700000000a00 */
[----:B------:R-:W2:Y:S08]  /*1730*/  LDC.64 R2, c[0x0][0xb18] ;  /* 0x0002c600ff027b82 */ /* 0x000eb00000000a00 */
[----:B------:R-:W3:Y:S08]  /*1740*/  LDC R6, c[0x0][0xb20] ;  /* 0x0002c800ff067b82 */ /* 0x000ef00000000800 */
[----:B------:R-:W4:Y:S01]  /*1750*/  LDC R12, c[0x0][0xb0c] ;  /* 0x0002c300ff0c7b82 */ /* 0x000f220000000800 */
[----:B-1----:R-:W-:-:S05]  /*1760*/  IMAD.HI.U32 R4, R21, R4, RZ ;  /* 0x0000000415047227 */ /* 0x002fca00078e00ff */
[----:B------:R-:W-:Y:S01]  /*1770*/  SHF.R.U32.HI R4, RZ, R5, R4 ;  /* 0x00000005ff047219 */ /* 0x000fe20000011604 */
[----:B--2---:R-:W-:Y:S01]  /*1780*/  IMAD.HI.U32 R3, R20, R3, RZ ;  /* 0x0000000314037227 */ /* 0x004fe200078e00ff */
[----:B------:R-:W-:-:S04]  /*1790*/  ISETP.NE.AND P0, PT, R2, 0x1, PT ;  /* 0x000000010200780c */ /* 0x000fc80003f05270 */
[----:B---3--:R-:W-:-:S04]  /*17a0*/  SHF.R.U32.HI R3, RZ, R6, R3 ;  /* 0x00000006ff037219 */ /* 0x008fc80000011603 */
[----:B------:R-:W-:Y:S02]  /*17b0*/  SEL R3, R20, R3, !P0 ;  /* 0x0000000314037207 */ /* 0x000fe40004000000 */
[----:B----4-:R-:W-:-:S04]  /*17c0*/  ISETP.NE.AND P1, PT, R12, 0x1, PT ;  /* 0x000000010c00780c */ /* 0x010fc80003f25270 */
[----:B------:R-:W-:-:S05]  /*17d0*/  SEL R6, R21, R4, !P1 ;  /* 0x0000000415067207 */ /* 0x000fca0004800000 */
[----:B------:R-:W-:Y:S02]  /*17e0*/  IMAD.IADD R4, R3, 0x1, -R6 ;  /* 0x0000000103047824 */ /* 0x000fe400078e0a06 */
[----:B------:R-:W-:Y:S02]  /*17f0*/  IMAD.IADD R3, R6, 0x1, -R3 ;  /* 0x0000000106037824 */ /* 0x000fe400078e0a03 */
[----:B------:R-:W-:Y:S02]  /*1800*/  IMAD R21, R4, R12, R21 ;  /* 0x0000000c04157224 */ /* 0x000fe400078e0215 */
[----:B------:R-:W-:Y:S02]  /*1810*/  IMAD R20, R3, R2, R20 ;  /* 0x0000000203147224 */ /* 0x000fe400078e0214 */
.L_x_20:
[----:B------:R-:W-:Y:S05]  /*1820*/  BRA.U !UP2, `(.L_x_21) ;  /* 0x000000010a0c7547 */ /* 0x000fea000b800000 */
[----:B------:R-:W-:Y:S01]  /*1830*/  UCGABAR_WAIT ;  /* 0x0000000000007dc7 */ /* 0x000fe20008000000 */
[----:B------:R-:W-:Y:S01]  /*1840*/  CCTL.IVALL ;  /* 0x00000000ff00798f */ /* 0x000fe20002000000 */
[----:B------:R-:W-:Y:S05]  /*1850*/  BRA `(.L_x_22) ;  /* 0x0000000000047947 */ /* 0x000fea0003800000 */
.L_x_21:
[----:B------:R-:W-:Y:S06]  /*1860*/  BAR.SYNC.DEFER_BLOCKING 0x0 ;  /* 0x0000000000007b1d */ /* 0x000fec0000010000 */
.L_x_22:
[----:B------:R-:W-:Y:S05]  /*1870*/  BRA.U UP3, `(.L_x_23) ;  /* 0x0000001903087547 */ /* 0x000fea000b800000 */
[----:B------:R-:W1:Y:S01]  /*1880*/  LDCU UR13, c[0x0][0x38c] ;  /* 0x00007180ff0d77ac */ /* 0x000e620008000800 */
[----:B------:R-:W2:Y:S01]  /*1890*/  LDC R9, c[0x0][0x370] ;  /* 0x0000dc00ff097b82 */ /* 0x000ea20000000800 */
[----:B------:R-:W-:Y:S01]  /*18a0*/  IMAD.SHL.U32 R16, R11, 0x40, RZ ;  /* 0x000000400b107824 */ /* 0x000fe200078e00ff */
[----:B------:R-:W-:Y:S01]  /*18b0*/  PLOP3.LUT P1, PT, PT, PT, UP5, 0x80, 0x8 ;  /* 0x000000000008781c */ /* 0x000fe20003f2f058 */
[----:B------:R-:W-:Y:S01]  /*18c0*/  HFMA2 R12, -RZ, RZ, 0, 0 ;  /* 0x00000000ff0c7431 */ /* 0x000fe200000001ff */
[----:B------:R-:W-:Y:S01]  /*18d0*/  UISETP.NE.AND UP1, UPT, UR10, URZ, UPT ;  /* 0x000000ff0a00728c */ /* 0x000fe2000bf25270 */
[----:B------:R-:W-:Y:S01]  /*18e0*/  ISETP.NE.AND P4, PT, R10, RZ, P5 ;  /* 0x000000ff0a00720c */ /* 0x000fe20002f85270 */
[----:B------:R-:W-:Y:S01]  /*18f0*/  IMAD.MOV.U32 R15, RZ, RZ, 0x1 ;  /* 0x00000001ff0f7424 */ /* 0x000fe200078e00ff */
[----:B------:R-:W-:Y:S01]  /*1900*/  PLOP3.LUT P1, PT, P1, PT, PT, 0x8, 0x80 ;  /* 0x000000000080781c */ /* 0x000fe20000f2e170 */
[----:B------:R-:W3:Y:S01]  /*1910*/  LDC R0, c[0x0][0x374] ;  /* 0x0000dd00ff007b82 */ /* 0x000ee20000000800 */
[----:B------:R-:W-:Y:S01]  /*1920*/  IMAD.MOV.U32 R14, RZ, RZ, RZ ;  /* 0x000000ffff0e7224 */ /* 0x000fe200078e00ff */
[----:B------:R-:W-:Y:S01]  /*1930*/  MOV R8, 0x1 ;  /* 0x0000000100087802 */ /* 0x000fe20000000f00 */
[----:B------:R-:W-:Y:S01]  /*1940*/  IMAD.MOV.U32 R10, RZ, RZ, RZ ;  /* 0x000000ffff0a7224 */ /* 0x000fe200078e00ff */
[----:B------:R-:W-:Y:S01]  /*1950*/  LOP3.LUT R16, R16, 0x40, RZ, 0xc0, !PT ;  /* 0x0000004010107812 */ /* 0x000fe200078ec0ff */
[----:B------:R-:W4:Y:S01]  /*1960*/  LDCU.64 UR22, c[0x0][0x348] ;  /* 0x00006900ff1677ac */ /* 0x000f220008000a00 */
[----:B-1----:R-:W-:-:S02]  /*1970*/  UIADD3 UR8, UPT, UPT, UR13, 0x3f, URZ ;  /* 0x0000003f0d087890 */ /* 0x002fc4000fffe0ff */
[----:B------:R-:W-:Y:S02]  /*1980*/  USEL UR25, UR6, 0x2, UP1 ;  /* 0x0000000206197887 */ /* 0x000fe40008800000 */
[----:B------:R-:W-:Y:S01]  /*1990*/  USHF.R.S32.HI UR15, URZ, 0x1f, UR8 ;  /* 0x0000001fff0f7899 */ /* 0x000fe20008011408 */
[----:B------:R-:W-:-:S03]  /*19a0*/  UMOV UR26, URZ ;  /* 0x000000ff001a7c82 */ /* 0x000fc60008000000 */
[----:B------:R-:W-:Y:S02]  /*19b0*/  ULEA.HI UR15, UR15, UR8, URZ, 0x6 ;  /* 0x000000080f0f7291 */ /* 0x000fe4000f8f30ff */
[----:B------:R-:W-:Y:S02]  /*19c0*/  UIADD3 UR8, UPT, UPT, UR13, -0x1, URZ ;  /* 0xffffffff0d087890 */ /* 0x000fe4000fffe0ff */
[----:B------:R-:W-:Y:S02]  /*19d0*/  USHF.R.S32.HI UR15, URZ, 0x6, UR15 ;  /* 0x00000006ff0f7899 */ /* 0x000fe4000801140f */
[----:B------:R-:W-:Y:S02]  /*19e0*/  UISETP.GE.U32.AND UP2, UPT, UR8, -0x7f, UPT ;  /* 0xffffff810800788c */ /* 0x000fe4000bf46070 */
[----:B------:R-:W-:Y:S02]  /*19f0*/  UISETP.LT.U32.AND UP0, UPT, UR15, 0xd, UPT ;  /* 0x0000000d0f00788c */ /* 0x000fe4000bf01070 */
[----:B------:R-:W-:-:S02]  /*1a00*/  UIADD3 UR13, UPT, UPT, UR13, 0x7e, URZ ;  /* 0x0000007e0d0d7890 */ /* 0x000fc4000fffe0ff */
[----:B------:R-:W-:-:S04]  /*1a10*/  USEL UR14, UR15, 0xd, UP0 ;  /* 0x0000000d0f0e7887 */ /* 0x000fc80008000000 */
[----:B------:R-:W-:Y:S02]  /*1a20*/  UIADD3 UR24, UPT, UPT, UR14, -0x1, URZ ;  /* 0xffffffff0e187890 */ /* 0x000fe4000fffe0ff */
[----:B------:R-:W-:Y:S02]  /*1a30*/  @UP2 UIADD3 UR24, UPT, UPT, UR14, URZ, URZ ;  /* 0x000000ff0e182290 */ /* 0x000fe4000fffe0ff */
[----:B------:R-:W-:Y:S02]  /*1a40*/  UIADD3 UR27, UPT, UPT, UR15, -UR14, URZ ;  /* 0x8000000e0f1b7290 */ /* 0x000fe4000fffe0ff */
[----:B------:R-:W-:Y:S02]  /*1a50*/  UIADD3 UR21, UPT, UPT, UR24, 0x1, URZ ;  /* 0x0000000118157890 */ /* 0x000fe4000fffe0ff */
[----:B--2-4-:R-:W-:-:S12]  /*1a60*/  UIADD3 UR24, UPT, UPT, -UR24, URZ, URZ ;  /* 0x000000ff18187290 */ /* 0x014fd8000fffe1ff */
.L_x_43:
[----:B------:R-:W-:Y:S01]  /*1a70*/  UISETP.NE.AND UP0, UPT, UR37, URZ, UPT ;  /* 0x000000ff2500728c */ /* 0x000fe2000bf05270 */
[----:B------:R-:W1:Y:S08]  /*1a80*/  S2UR UR37, SR_CgaCtaId ;  /* 0x00000000002579c3 */ /* 0x000e700000008800 */
[----:B------:R-:W-:Y:S05]  /*1a90*/  BRA.U UP0, `(.L_x_24) ;  /* 0x0000000100347547 */ /* 0x000fea000b800000 */
[----:B------:R-:W2:Y:S01]  /*1aa0*/  S2R R2, SR_CgaCtaId ;  /* 0x0000000000027919 */ /* 0x000ea20000008800 */
[----:B------:R-:W-:-:S04]  /*1ab0*/  MOV R3, 0x400 ;  /* 0x0000040000037802 */ /* 0x000fc80000000f00 */
[----:B--2---:R-:W-:Y:S02]  /*1ac0*/  LEA R3, R2, R3, 0x18 ;  /* 0x0000000302037211 */ /* 0x004fe400078ec0ff */
[----:B------:R-:W-:-:S03]  /*1ad0*/  SHF.L.U32 R2, R8, 0x1f, RZ ;  /* 0x0000001f08027819 */ /* 0x000fc600000006ff */
[----:B------:R-:W-:-:S04]  /*1ae0*/  IMAD R3, R10, 0x8, R3 ;  /* 0x000000080a037824 */ /* 0x000fc800078e0203 */
[----:B------:R-:W2:Y:S02]  /*1af0*/  SYNCS.PHASECHK.TRANS64.TRYWAIT P0, [R3+URZ+0x190], R2 ;  /* 0x00019002030075a7 */ /* 0x000ea400080011ff */
[----:B--2---:R-:W-:Y:S05]  /*1b00*/  @!P0 BRA `(.L_x_25) ;  /* 0x00000074005c8947 */ /* 0x004fea0003800000 */
.L_x_159:
[----:B------:R-:W-:Y:S01]  /*1b10*/  VIADD R10, R10, 0x1 ;  /* 0x000000010a0a7836 */ /* 0x000fe20000000000 */
[----:B------:R2:W-:Y:S04]  /*1b20*/  SYNCS.ARRIVE.TRANS64.A1T0 RZ, [R3+URZ+0x180], RZ ;  /* 0x000180ff03ff79a7 */ /* 0x0005e800081000ff */
[----:B------:R-:W-:-:S04]  /*1b30*/  ISETP.NE.AND P0, PT, R10, 0x2, PT ;  /* 0x000000020a00780c */ /* 0x000fc80003f05270 */
[----:B------:R-:W-:Y:S02]  /*1b40*/  SEL R10, R10, RZ, P0 ;  /* 0x000000ff0a0a7207 */ /* 0x000fe40000000000 */
[----:B--2---:R-:W-:-:S04]  /*1b50*/  SEL R3, RZ, 0x1, P0 ;  /* 0x00000001ff037807 */ /* 0x004fc80000000000 */
[----:B------:R-:W-:-:S07]  /*1b60*/  LOP3.LUT R8, R8, R3, RZ, 0x3c, !PT ;  /* 0x0000000308087212 */ /* 0x000fce00078e3cff */
.L_x_24:
[----:B------:R-:W-:Y:S01]  /*1b70*/  UMOV UR6, 0x400 ;  /* 0x0000040000067882 */ /* 0x000fe20000000000 */
[----:B------:R-:W-:Y:S01]  /*1b80*/  LEA.HI R3, R21, R21, RZ, 0x1 ;  /* 0x0000001515037211 */ /* 0x000fe200078f08ff */
[----:B-1----:R-:W-:Y:S01]  /*1b90*/  ULEA UR6, UR37, UR6, 0x18 ;  /* 0x0000000625067291 */ /* 0x002fe2000f8ec0ff */
[----:B------:R-:W-:Y:S01]  /*1ba0*/  SHF.L.U32 R2, R15, 0x1f, RZ ;  /* 0x0000001f0f027819 */ /* 0x000fe200000006ff */
[----:B------:R-:W-:Y:S01]  /*1bb0*/  UISETP.GE.U32.AND UP0, UPT, UR13, 0x7f, UPT ;  /* 0x0000007f0d00788c */ /* 0x000fe2000bf06070 */
[C---:B------:R-:W-:Y:S01]  /*1bc0*/  R2UR UR9, R16.reuse ;  /* 0x00000000100972ca */ /* 0x040fe200000e0000 */
[----:B------:R-:W-:Y:S01]  /*1bd0*/  ULEA UR8, UR26, UR6, 0x3 ;  /* 0x000000061a087291 */ /* 0x000fe2000f8e18ff */
[----:B------:R-:W-:Y:S01]  /*1be0*/  IMAD.SHL.U32 R3, R3, 0x40, RZ ;  /* 0x0000004003037824 */ /* 0x000fe200078e00ff */
[----:B------:R-:W-:Y:S01]  /*1bf0*/  R2UR UR10, R16 ;  /* 0x00000000100a72ca */ /* 0x000fe200000e0000 */
[----:B------:R-:W-:-:S03]  /*1c00*/  UMOV UR28, URZ ;  /* 0x000000ff001c7c82 */ /* 0x000fc60008000000 */
[----:B------:R-:W-:-:S03]  /*1c10*/  R2UR UR35, R3 ;  /* 0x00000000032372ca */ /* 0x000fc600000e0000 */
[----:B------:R1:W2:Y:S01]  /*1c20*/  SYNCS.PHASECHK.TRANS64.TRYWAIT P0, [UR8+0x68], R2 ;  /* 0x00006802ff0075a7 */ /* 0x0002a20008001108 */
[----:B------:R-:W-:-:S09]  /*1c30*/  R2UR UR8, R20 ;  /* 0x00000000140872ca */ /* 0x000fd200000e0000 */
[----:B------:R-:W-:-:S04]  /*1c40*/  ULOP3.LUT UR35, UR9, 0xffffff80, UR35, 0xf8, !UPT ;  /* 0xffffff8009237892 */ /* 0x000fc8000f8ef823 */
[----:B------:R-:W-:Y:S01]  /*1c50*/  ULEA UR10, UR8, UR10, 0x7 ;  /* 0x0000000a080a7291 */ /* 0x000fe2000f8e38ff */
[----:B------:R-:W-:Y:S11]  /*1c60*/  BRA.U !UP0, `(.L_x_26) ;  /* 0x0000000108cc7547 */ /* 0x000ff6000b800000 */
[----:B------:R-:W-:Y:S01]  /*1c70*/  UMOV UR16, UR24 ;  /* 0x0000001800107c82 */ /* 0x000fe20008000000 */
[----:B------:R-:W-:Y:S01]  /*1c80*/  UMOV UR20, UR26 ;  /* 0x0000001a00147c82 */ /* 0x000fe20008000000 */
[----:B------:R-:W-:Y:S01]  /*1c90*/  UMOV UR34, URZ ;  /* 0x000000ff00227c82 */ /* 0x000fe20008000000 */
[----:B------:R-:W-:-:S05]  /*1ca0*/  UMOV UR11, UR5 ;  /* 0x00000005000b7c82 */ /* 0x000fca0008000000 */
.L_x_32:
[----:B------:R-:W-:Y:S01]  /*1cb0*/  ULEA UR33, UR20, UR6, 0x3 ;  /* 0x0000000614217291 */ /* 0x000fe2000f8e18ff */
[----:B------:R-:W-:Y:S01]  /*1cc0*/  @P5 MOV R3, 0x8000 ;  /* 0x0000800000035802 */ /* 0x000fe20000000f00 */
[----:B-12-4-:R-:W-:Y:S10]  /*1cd0*/  @P0 BRA `(.L_x_27) ;  /* 0x00000000000c0947 */ /* 0x016ff40003800000 */
[----:B------:R-:W-:-:S04]  /*1ce0*/  SHF.L.U32 R5, R15, 0x1f, RZ ;  /* 0x0000001f0f057819 */ /* 0x000fc800000006ff */
[----:B------:R-:W2:Y:S02]  /*1cf0*/  SYNCS.PHASECHK.TRANS64.TRYWAIT P0, [UR33+0x68], R5 ;  /* 0x00006805ff0075a7 */ /* 0x000ea40008001121 */
[----:B--2---:R-:W-:Y:S05]  /*1d00*/  @!P0 BRA `(.L_x_28) ;  /* 0x0000007000f08947 */ /* 0x004fea0003800000 */
.L_x_27:
[----:B------:R2:W-:Y:S01]  /*1d10*/  @P5 SYNCS.ARRIVE.TRANS64 RZ, [UR33], R3 ;  /* 0x00000003ffff59a7 */ /* 0x0005e20008000021 */
[----:B------:R-:W-:Y:S02]  /*1d20*/  ULOP3.LUT UR8, UR25, 0x2, URZ, 0xfc, !UPT ;  /* 0x0000000219087892 */ /* 0x000fe4000f8efcff */
[----:B------:R-:W-:Y:S02]  /*1d30*/  UIADD3 UR16, UPT, UPT, UR16, 0x1, URZ ;  /* 0x0000000110107890 */ /* 0x000fe4000fffe0ff */
[----:B------:R-:W-:Y:S02]  /*1d40*/  UISETP.NE.AND UP0, UPT, UR8, 0x2, UPT ;  /* 0x000000020800788c */ /* 0x000fe4000bf05270 */
[----:B------:R-:W-:-:S07]  /*1d50*/  UISETP.NE.AND UP2, UPT, UR16, 0x1, UPT ;  /* 0x000000011000788c */ /* 0x000fce000bf45270 */
[----:B------:R-:W-:Y:S05]  /*1d60*/  BRA.U UP0, `(.L_x_29) ;  /* 0x0000000100047547 */ /* 0x000fea000b800000 */
[----:B------:R-:W-:Y:S05]  /*1d70*/  BPT.TRAP 0x1 ;  /* 0x000000040000795c */ /* 0x000fea0000300000 */
.L_x_29:
[----:B------:R-:W-:Y:S04]  /*1d80*/  BSSY.RECONVERGENT B0, `(.L_x_30) ;  /* 0x0000003000007945 */ /* 0x000fe80003800200 */
[----:B------:R-:W-:Y:S05]  /*1d90*/  @!P4 BRA `(.L_x_31) ;  /* 0x000000000004c947 */ /* 0x000fea0003800000 */
[----:B------:R-:W-:Y:S05]  /*1da0*/  BPT.TRAP 0x1 ;  /* 0x000000040000795c */ /* 0x000fea0000300000 */
.L_x_31:
[----:B------:R-:W-:Y:S05]  /*1db0*/  BSYNC.RECONVERGENT B0 ;  /* 0x0000000000007941 */ /* 0x000fea0003800200 */
.L_x_30:
[----:B------:R-:W-:Y:S02]  /*1dc0*/  UIADD3 UR26, UPT, UPT, UR20, 0x1, URZ ;  /* 0x00000001141a7890 */ /* 0x000fe4000fffe0ff */
[----:B------:R-:W-:Y:S02]  /*1dd0*/  ULEA UR32, UR20, UR6, 0xd ;  /* 0x0000000614207291 */ /* 0x000fe4000f8e68ff */
[----:B------:R-:W-:Y:S02]  /*1de0*/  UISETP.NE.AND UP0, UPT, UR26, 0xd, UPT ;  /* 0x0000000d1a00788c */ /* 0x000fe4000bf05270 */
[----:B------:R-:W-:Y:S02]  /*1df0*/  UIADD3 UR38, UP1, UPT, UR22, 0x80, URZ ;  /* 0x0000008016267890 */ /* 0x000fe4000ff3e0ff */
[----:B------:R-:W-:Y:S02]  /*1e00*/  USEL UR9, URZ, 0x1, UP0 ;  /* 0x00000001ff097887 */ /* 0x000fe40008000000 */
[----:B------:R-:W-:-:S02]  /*1e10*/  USEL UR26, UR26, URZ, UP0 ;  /* 0x000000ff1a1a7287 */ /* 0x000fc40008000000 */
[----:B------:R-:W-:Y:S02]  /*1e20*/  UIADD3 UR30, UP0, UPT, UR22, 0x180, URZ ;  /* 0x00000180161e7890 */ /* 0x000fe4000ff1e0ff */
[----:B------:R-:W-:Y:S01]  /*1e30*/  ULEA UR8, UR26, UR6, 0x3 ;  /* 0x000000061a087291 */ /* 0x000fe2000f8e18ff */
[----:B------:R-:W-:Y:S01]  /*1e40*/  LOP3.LUT R15, R15, UR9, RZ, 0x3c, !PT ;  /* 0x000000090f0f7c12 */ /* 0x000fe2000f8e3cff */
[----:B------:R-:W-:Y:S02]  /*1e50*/  ULOP3.LUT UR33, UR33, 0xfefffff8, URZ, 0xc0, !UPT ;  /* 0xfefffff821217892 */ /* 0x000fe4000f8ec0ff */
[----:B------:R-:W-:Y:S01]  /*1e60*/  UIADD3.X UR39, UPT, UPT, URZ, UR23, URZ, UP1, !UPT ;  /* 0x00000017ff277290 */ /* 0x000fe20008ffe4ff */
[----:B-1----:R-:W-:Y:S01]  /*1e70*/  SHF.L.U32 R2, R15, 0x1f, RZ ;  /* 0x0000001f0f027819 */ /* 0x002fe200000006ff */
[----:B------:R-:W-:Y:S02]  /*1e80*/  UIADD3 UR32, UPT, UPT, UR32, 0x4300, URZ ;  /* 0x0000430020207890 */ /* 0x000fe4000fffe0ff */
[----:B------:R-:W-:Y:S01]  /*1e90*/  UIADD3.X UR31, UPT, UPT, URZ, UR23, URZ, UP0, !UPT ;  /* 0x00000017ff1f7290 */ /* 0x000fe200087fe4ff */
[----:B------:R4:W1:Y:S01]  /*1ea0*/  SYNCS.PHASECHK.TRANS64.TRYWAIT P0, [UR8+0x68], R2 ;  /* 0x00006802ff0075a7 */ /* 0x0008620008001108 */
[----:B------:R-:W-:-:S02]  /*1eb0*/  ULEA UR8, UR20, UR7, 0xc ;  /* 0x0000000714087291 */ /* 0x000fc4000f8e60ff */
[----:B------:R-:W-:Y:S02]  /*1ec0*/  UPRMT UR17, URZ, 0x5410, UR4 ;  /* 0x00005410ff117896 */ /* 0x000fe40008000004 */
[----:B------:R-:W-:Y:S01]  /*1ed0*/  ULEA UR8, UR8, UR6, 0x1 ;  /* 0x0000000608087291 */ /* 0x000fe2000f8e08ff */
[----:B------:R-:W-:Y:S01]  /*1ee0*/  UMOV UR18, 0x0 ;  /* 0x0000000000127882 */ /* 0x000fe20000000000 */
[----:B------:R-:W-:Y:S02]  /*1ef0*/  UMOV UR19, 0x10000000 ;  /* 0x1000000000137882 */ /* 0x000fe40000000000 */
[----:B------:R-:W-:Y:S01]  /*1f00*/  UIADD3 UR8, UPT, UPT, UR8, 0x1e300, URZ ;  /* 0x0001e30008087890 */ /* 0x000fe2000fffe0ff */
[----:B------:R2:W-:Y:S01]  /*1f10*/  UTMALDG.3D.2CTA [UR32], [UR38], desc[UR18] ;  /* 0x00001220260075b4 */ /* 0x0005e20008211000 */
[----:B------:R-:W-:Y:S01]  /*1f20*/  UMOV UR12, UR36 ;  /* 0x00000024000c7c82 */ /* 0x000fe20008000000 */
[----:B------:R-:W-:Y:S01]  /*1f30*/  UMOV UR9, UR33 ;  /* 0x0000002100097c82 */ /* 0x000fe20008000000 */
[----:B------:R-:W-:Y:S01]  /*1f40*/  UMOV UR28, UR21 ;  /* 0x00000015001c7c82 */ /* 0x000fe20008000000 */
[----:B------:R-:W-:-:S04]  /*1f50*/  UMOV UR20, UR26 ;  /* 0x0000001a00147c82 */ /* 0x000fc80008000000 */
[----:B------:R3:W-:Y:S01]  /*1f60*/  UTMALDG.3D.MULTICAST.2CTA [UR8], [UR30], UR17, desc[UR18] ;  /* 0x000012081e0073b4 */ /* 0x0007e20008211811 */
[----:B--2---:R-:W-:Y:S02]  /*1f70*/  UIADD3 UR34, UPT, UPT, UR34, 0x40, URZ ;  /* 0x0000004022227890 */ /* 0x004fe4000fffe0ff */
[----:B---3--:R-:W-:Y:S01]  /*1f80*/  UIADD3 UR11, UPT, UPT, UR11, 0x40, URZ ;  /* 0x000000400b0b7890 */ /* 0x008fe2000fffe0ff */
[----:B------:R-:W-:Y:S11]  /*1f90*/  BRA.U UP2, `(.L_x_32) ;  /* 0xfffffffd02447547 */ /* 0x000ff6000b83ffff */
.L_x_26:
[----:B------:R-:W-:Y:S01]  /*1fa0*/  ULEA UR8, UR26, UR6, 0x3 ;  /* 0x000000061a087291 */ /* 0x000fe2000f8e18ff */
[----:B-1--4-:R-:W-:Y:S01]  /*1fb0*/  SHF.L.U32 R2, R15, 0x1f, RZ ;  /* 0x0000001f0f027819 */ /* 0x012fe200000006ff */
[----:B------:R-:W-:Y:S01]  /*1fc0*/  @!P1 SYNCS.ARRIVE.TRANS64.A1T0 RZ, [UR6+0x118], RZ ;  /* 0x000118ffffff99a7 */ /* 0x000fe20008100006 */
[----:B------:R-:W-:-:S06]  /*1fd0*/  UISETP.GT.AND UP0, UPT, UR15, UR14, UPT ;  /* 0x0000000e0f00728c */ /* 0x000fcc000bf04270 */
[----:B--2---:R1:W2:Y:S03]  /*1fe0*/  SYNCS.PHASECHK.TRANS64.TRYWAIT P0, [UR8+0x68], R2 ;  /* 0x00006802ff0075a7 */ /* 0x0042a60008001108 */
[----:B------:R-:W-:Y:S05]  /*1ff0*/  BRA.U !UP0, `(.L_x_33) ;  /* 0x0000000108c87547 */ /* 0x000fea000b800000 */
[----:B------:R-:W-:Y:S01]  /*2000*/  UIADD3 UR30, UPT, UPT, UR27, UR28, URZ ;  /* 0x0000001c1b1e7290 */ /* 0x000fe2000fffe0ff */
[----:B------:R-:W-:-:S11]  /*2010*/  UMOV UR31, UR26 ;  /* 0x0000001a001f7c82 */ /* 0x000fd60008000000 */
.L_x_39:
[----:B------:R-:W-:Y:S01]  /*2020*/  ULEA UR17, UR31, UR6, 0x3 ;  /* 0x000000061f117291 */ /* 0x000fe2000f8e18ff */
[----:B--2---:R-:W-:Y:S01]  /*2030*/  @P5 MOV R3, 0x8000 ;  /* 0x0000800000035802 */ /* 0x004fe20000000f00 */
[----:B-12---:R-:W-:Y:S10]  /*2040*/  @P0 BRA `(.L_x_34) ;  /* 0x00000000000c0947 */ /* 0x006ff40003800000 */
[----:B------:R-:W-:-:S04]  /*2050*/  SHF.L.U32 R5, R15, 0x1f, RZ ;  /* 0x0000001f0f057819 */ /* 0x000fc800000006ff */
[----:B------:R-:W2:Y:S02]  /*2060*/  SYNCS.PHASECHK.TRANS64.TRYWAIT P0, [UR17+0x68], R5 ;  /* 0x00006805ff0075a7 */ /* 0x000ea40008001111 */
[----:B--2---:R-:W-:Y:S05]  /*2070*/  @!P0 BRA `(.L_x_35) ;  /* 0x00000070002c8947 */ /* 0x004fea0003800000 */
.L_x_34:
[----:B------:R2:W-:Y:S01]  /*2080*/  @P5 SYNCS.ARRIVE.TRANS64 RZ, [UR17], R3 ;  /* 0x00000003ffff59a7 */ /* 0x0005e20008000011 */
[----:B------:R-:W-:-:S04]  /*2090*/  ULOP3.LUT UR8, UR25, 0x2, URZ, 0xfc, !UPT ;  /* 0x0000000219087892 */ /* 0x000fc8000f8efcff */
[----:B------:R-:W-:-:S09]  /*20a0*/  UISETP.NE.AND UP0, UPT, UR8, 0x2, UPT ;  /* 0x000000020800788c */ /* 0x000fd2000bf05270 */
[----:B------:R-:W-:Y:S05]  /*20b0*/  BRA.U UP0, `(.L_x_36) ;  /* 0x0000000100047547 */ /* 0x000fea000b800000 */
[----:B------:R-:W-:Y:S05]  /*20c0*/  BPT.TRAP 0x1 ;  /* 0x000000040000795c */ /* 0x000fea0000300000 */
.L_x_36:
[----:B------:R-:W-:Y:S04]  /*20d0*/  BSSY.RECONVERGENT B0, `(.L_x_37) ;  /* 0x0000003000007945 */ /* 0x000fe80003800200 */
[----:B------:R-:W-:Y:S05]  /*20e0*/  @!P4 BRA `(.L_x_38) ;  /* 0x000000000004c947 */ /* 0x000fea0003800000 */
[----:B------:R-:W-:Y:S05]  /*20f0*/  BPT.TRAP 0x1 ;  /* 0x000000040000795c */ /* 0x000fea0000300000 */
.L_x_38:
[----:B------:R-:W-:Y:S05]  /*2100*/  BSYNC.RECONVERGENT B0 ;  /* 0x0000000000007941 */ /* 0x000fea0003800200 */
.L_x_37:
        /* <DEDUP_REMOVED lines=9> */
[----:B------:R-:W-:Y:S02]  /*21a0*/  USHF.L.U32 UR18, UR28, 0x6, URZ ;  /* 0x000000061c127899 */ /* 0x000fe400080006ff */
[----:B------:R-:W-:Y:S01]  /*21b0*/  ULOP3.LUT UR17, UR17, 0xfefffff8, URZ, 0xc0, !UPT ;  /* 0xfefffff811117892 */ /* 0x000fe2000f8ec0ff */
[----:B-1----:R-:W-:Y:S01]  /*21c0*/  SHF.L.U32 R2, R15, 0x1f, RZ ;  /* 0x0000001f0f027819 */ /* 0x002fe200000006ff */
[----:B------:R-:W-:Y:S02]  /*21d0*/  UIADD3.X UR41, UPT, UPT, URZ, UR23, URZ, UP1, !UPT ;  /* 0x00000017ff297290 */ /* 0x000fe40008ffe4ff */
[----:B------:R-:W-:Y:S01]  /*21e0*/  UIADD3 UR16, UPT, UPT, UR16, 0x4300, URZ ;  /* 0x0000430010107890 */ /* 0x000fe2000fffe0ff */
[----:B------:R4:W1:Y:S01]  /*21f0*/  SYNCS.PHASECHK.TRANS64.TRYWAIT P0, [UR8+0x68], R2 ;  /* 0x00006802ff0075a7 */ /* 0x0008620008001108 */
[----:B------:R-:W-:-:S02]  /*2200*/  ULEA UR8, UR31, UR7, 0xc ;  /* 0x000000071f087291 */ /* 0x000fc4000f8e60ff */
[----:B------:R-:W-:Y:S02]  /*2210*/  UIADD3 UR11, UPT, UPT, UR5, UR18, URZ ;  /* 0x00000012050b7290 */ /* 0x000fe4000fffe0ff */
[----:B------:R-:W-:Y:S02]  /*2220*/  ULEA UR8, UR8, UR6, 0x1 ;  /* 0x0000000608087291 */ /* 0x000fe4000f8e08ff */
[----:B------:R-:W-:Y:S02]  /*2230*/  UPRMT UR29, URZ, 0x5410, UR4 ;  /* 0x00005410ff1d7896 */ /* 0x000fe40008000004 */
[----:B------:R-:W-:Y:S02]  /*2240*/  UIADD3 UR8, UPT, UPT, UR8, 0x1e300, URZ ;  /* 0x0001e30008087890 */ /* 0x000fe4000fffe0ff */
[----:B------:R-:W-:Y:S01]  /*2250*/  UIADD3.X UR39, UPT, UPT, URZ, UR23, URZ, UP0, !UPT ;  /* 0x00000017ff277290 */ /* 0x000fe200087fe4ff */
[----:B------:R-:W-:Y:S01]  /*2260*/  UMOV UR32, 0x0 ;  /* 0x0000000000207882 */ /* 0x000fe20000000000 */
[----:B------:R-:W-:Y:S01]  /*2270*/  UMOV UR33, 0x10000000 ;  /* 0x1000000000217882 */ /* 0x000fe20000000000 */
[----:B------:R-:W-:Y:S01]  /*2280*/  UMOV UR19, UR35 ;  /* 0x0000002300137c82 */ /* 0x000fe20008000000 */
[----:B------:R-:W-:Y:S01]  /*2290*/  UMOV UR20, UR36 ;  /* 0x0000002400147c82 */ /* 0x000fe20008000000 */
[----:B------:R-:W-:Y:S01]  /*22a0*/  UMOV UR12, UR36 ;  /* 0x00000024000c7c82 */ /* 0x000fe20008000000 */
[----:B------:R-:W-:Y:S01]  /*22b0*/  UMOV UR9, UR17 ;  /* 0x0000001100097c82 */ /* 0x000fe20008000000 */
[----:B------:R4:W-:Y:S01]  /*22c0*/  UTMALDG.3D.2CTA [UR16], [UR40], desc[UR32] ;  /* 0x00002010280075b4 */ /* 0x0009e20008211000 */
[----:B------:R-:W-:Y:S01]  /*22d0*/  UIADD3 UR28, UPT, UPT, UR28, 0x1, URZ ;  /* 0x000000011c1c7890 */ /* 0x000fe2000fffe0ff */
[----:B------:R-:W-:-:S03]  /*22e0*/  UMOV UR31, UR26 ;  /* 0x0000001a001f7c82 */ /* 0x000fc60008000000 */
[----:B------:R-:W-:Y:S01]  /*22f0*/  UISETP.NE.AND UP0, UPT, UR28, UR30, UPT ;  /* 0x0000001e1c00728c */ /* 0x000fe2000bf05270 */
[----:B------:R4:W-:Y:S08]  /*2300*/  UTMALDG.3D.MULTICAST.2CTA [UR8], [UR38], UR29, desc[UR32] ;  /* 0x00002008260073b4 */ /* 0x0009f0000821181d */
[----:B----4-:R-:W-:Y:S05]  /*2310*/  BRA.U UP0, `(.L_x_39) ;  /* 0xfffffffd00407547 */ /* 0x010fea000b83ffff */
.L_x_33:
[----:B-1----:R-:W-:Y:S01]  /*2320*/  LEA R2, R14, UR6, 0x3 ;  /* 0x000000060e027c11 */ /* 0x002fe2000f8e18ff */
[----:B------:R-:W-:Y:S01]  /*2330*/  NOP ;  /* 0x0000000000007918 */ /* 0x000fe20000000000 */
[----:B--2---:R-:W-:Y:S02]  /*2340*/  SHF.L.U32 R3, R12, 0x1f, RZ ;  /* 0x0000001f0c037819 */ /* 0x004fe400000006ff */
[----:B------:R-:W-:Y:S02]  /*2350*/  LEA R4, R14, UR6, 0x4 ;  /* 0x000000060e047c11 */ /* 0x000fe4000f8e20ff */
[----:B------:R-:W1:Y:S02]  /*2360*/  SYNCS.PHASECHK.TRANS64.TRYWAIT P0, [R2+URZ+0x120], R3 ;  /* 0x00012003020075a7 */ /* 0x000e6400080011ff */
[----:B-1----:R-:W-:Y:S05]  /*2370*/  @!P0 BRA `(.L_x_40) ;  /* 0x0000006c00848947 */ /* 0x002fea0003800000 */
.L_x_162:
[----:B------:R-:W2:Y:S01]  /*2380*/  LDS.128 R4, [R4+0x1b0] ;  /* 0x0001b00004047984 */ /* 0x000ea20000000c00 */
[----:B------:R-:W-:Y:S01]  /*2390*/  ISETP.GE.AND P0, PT, R26, 0x1, PT ;  /* 0x000000011a00780c */ /* 0x000fe20003f06270 */
[----:B-1----:R-:W-:Y:S01]  /*23a0*/  VIADD R2, R2, 0x130 ;  /* 0x0000013002027836 */ /* 0x002fe20000000000 */
[----:B------:R-:W-:Y:S01]  /*23b0*/  @!PT LDS RZ, [RZ] ;  /* 0x00000000fffff984 */ /* 0x000fe20000000800 */
[----:B------:R-:W-:Y:S01]  /*23c0*/  @!PT LDS RZ, [RZ] ;  /* 0x00000000fffff984 */ /* 0x000fe20000000800 */
[----:B------:R-:W-:Y:S01]  /*23d0*/  @!PT LDS RZ, [RZ] ;  /* 0x00000000fffff984 */ /* 0x000fe20000000800 */
[----:B------:R-:W-:Y:S01]  /*23e0*/  @!PT LDS RZ, [RZ] ;  /* 0x00000000fffff984 */ /* 0x000fe20000000800 */
[----:B------:R1:W-:Y:S06]  /*23f0*/  MEMBAR.ALL.CTA ;  /* 0x0000000000007992 */ /* 0x0003ec0000008000 */
[----:B-1----:R-:W1:Y:S01]  /*2400*/  FENCE.VIEW.ASYNC.S ;  /* 0x00000000000073c6 */ /* 0x002e620000000000 */
[----:B------:R-:W-:-:S04]  /*2410*/  PRMT R2, RZ, 0x654, R2 ;  /* 0x00000654ff027816 */ /* 0x000fc80000000002 */
[----:B-1----:R1:W-:Y:S01]  /*2420*/  SYNCS.ARRIVE.TRANS64.RED.A1T0 RZ, [R2+URZ], RZ ;  /* 0x000000ff02ff79a7 */ /* 0x0023e200081004ff */
[----:B--2---:R-:W-:-:S13]  /*2430*/  LOP3.LUT P2, RZ, R6, 0x1, RZ, 0xc0, !PT ;  /* 0x0000000106ff7812 */ /* 0x004fda000784c0ff */
[----:B------:R-:W-:Y:S01]  /*2440*/  @P2 SHF.R.U32.HI R3, RZ, 0x10, R5 ;  /* 0x00000010ff032819 */ /* 0x000fe20000011605 */
[----:B------:R-:W-:Y:S01]  /*2450*/  VOTEU.ANY UP0, P2 ;  /* 0x0000000000ff7886 */ /* 0x000fe20001000100 */
[----:B------:R-:W-:Y:S02]  /*2460*/  @P2 MOV R13, R4 ;  /* 0x00000004000d2202 */ /* 0x000fe40000000f00 */
[----:B------:R-:W-:Y:S02]  /*2470*/  @P2 R2UR.BROADCAST UR8, R3 ;  /* 0x00000000030822ca */ /* 0x000fe400008e0000 */
[----:B------:R-:W-:-:S11]  /*2480*/  @P2 LOP3.LUT R11, R5, 0xffff, RZ, 0xc0, !PT ;  /* 0x0000ffff050b2812 */ /* 0x000fd600078ec0ff */
[----:B------:R-:W-:Y:S01]  /*2490*/  @UP0 UMOV UR36, UR8 ;  /* 0x0000000800240c82 */ /* 0x000fe20008000000 */
[----:B-1----:R-:W-:Y:S05]  /*24a0*/  @!P0 BRA `(.L_x_41) ;  /* 0x0000000000b88947 */ /* 0x002fea0003800000 */
[----:B------:R-:W3:Y:S01]  /*24b0*/  LDC.64 R4, c[0x0][0xb18] ;  /* 0x0002c600ff047b82 */ /* 0x000ee20000000a00 */
[----:B------:R-:W-:-:S07]  /*24c0*/  ISETP.NE.AND P3, PT, R26, 0x1, PT ;  /* 0x000000011a00780c */ /* 0x000fce0003f65270 */
[----:B------:R-:W1:Y:S08]  /*24d0*/  LDC.64 R6, c[0x0][0xb10] ;  /* 0x0002c400ff067b82 */ /* 0x000e700000000a00 */
[----:B------:R-:W2:Y:S08]  /*24e0*/  LDC R17, c[0x0][0xb20] ;  /* 0x0002c800ff117b82 */ /* 0x000eb00000000800 */
[----:B------:R-:W4:Y:S01]  /*24f0*/  LDC R18, c[0x0][0xb0c] ;  /* 0x0002c300ff127b82 */ /* 0x000f220000000800 */
[----:B---3--:R-:W-:Y:S01]  /*2500*/  IMAD.HI.U32 R22, R0, R5, RZ ;  /* 0x0000000500167227 */ /* 0x008fe200078e00ff */
[----:B------:R-:W-:-:S06]  /*2510*/  ISETP.NE.AND P0, PT, R4, 0x1, PT ;  /* 0x000000010400780c */ /* 0x000fcc0003f05270 */
[----:B------:R-:W3:Y:S01]  /*2520*/  LDC.64 R2, c[0x0][0xb28] ;  /* 0x0002ca00ff027b82 */ /* 0x000ee20000000a00 */
[----:B-1----:R-:W-:-:S04]  /*2530*/  IMAD.HI.U32 R20, R9, R6, RZ ;  /* 0x0000000609147227 */ /* 0x002fc800078e00ff */
[----:B------:R-:W-:Y:S01]  /*2540*/  IMAD.HI.U32 R24, R13, R6, RZ ;  /* 0x000000060d187227 */ /* 0x000fe200078e00ff */
[----:B------:R-:W-:Y:S02]  /*2550*/  SHF.R.U32.HI R20, RZ, R7, R20 ;  /* 0x00000007ff147219 */ /* 0x000fe40000011614 */
[----:B--2---:R-:W-:Y:S01]  /*2560*/  SHF.R.U32.HI R19, RZ, R17, R22 ;  /* 0x00000011ff137219 */ /* 0x004fe20000011616 */
[----:B------:R-:W-:Y:S01]  /*2570*/  IMAD.HI.U32 R22, R11, R5, RZ ;  /* 0x000000050b167227 */ /* 0x000fe200078e00ff */
[----:B------:R-:W-:Y:S02]  /*2580*/  SHF.R.U32.HI R24, RZ, R7, R24 ;  /* 0x00000007ff187219 */ /* 0x000fe40000011618 */
[----:B------:R-:W-:Y:S02]  /*2590*/  SEL R19, R0, R19, !P0 ;  /* 0x0000001300137207 */ /* 0x000fe40004000000 */
[----:B------:R-:W-:Y:S02]  /*25a0*/  SHF.R.U32.HI R22, RZ, R17, R22 ;  /* 0x00000011ff167219 */ /* 0x000fe40000011616 */
[----:B----4-:R-:W-:-:S02]  /*25b0*/  ISETP.NE.AND P1, PT, R18, 0x1, PT ;  /* 0x000000011200780c */ /* 0x010fc40003f25270 */
[----:B------:R-:W-:Y:S02]  /*25c0*/  SEL R5, R11, R22, !P0 ;  /* 0x000000160b057207 */ /* 0x000fe40004000000 */
[----:B------:R-:W-:Y:S02]  /*25d0*/  SEL R21, R9, R20, !P1 ;  /* 0x0000001409157207 */ /* 0x000fe40004800000 */
[----:B------:R-:W-:Y:S01]  /*25e0*/  SEL R7, R13, R24, !P1 ;  /* 0x000000180d077207 */ /* 0x000fe20004800000 */
[----:B---3--:R-:W-:Y:S01]  /*25f0*/  IMAD.HI.U32 R20, R19, R2, RZ ;  /* 0x0000000213147227 */ /* 0x008fe200078e00ff */
[----:B------:R-:W-:-:S03]  /*2600*/  IADD3 R17, PT, PT, -R5, RZ, RZ ;  /* 0x000000ff05117210 */ /* 0x000fc60007ffe1ff */
        /* <DEDUP_REMOVED lines=11> */
[----:B------:R-:W-:-:S04]  /*26c0*/  @!P0 IMAD.HI.U32 R20, R7, R2, RZ ;  /* 0x0000000207148227 */ /* 0x000fc800078e00ff */
[----:B------:R-:W-:Y:S01]  /*26d0*/  IMAD.MOV R2, RZ, RZ, -R6 ;  /* 0x000000ffff027224 */ /* 0x000fe200078e0a06 */
[----:B------:R-:W-:-:S03]  /*26e0*/  @!P0 SHF.R.U32.HI R20, RZ, R3, R20 ;  /* 0x00000003ff148219 */ /* 0x000fc60000011614 */
[----:B------:R-:W-:Y:S01]  /*26f0*/  IMAD R2, R26, R2, R5 ;  /* 0x000000021a027224 */ /* 0x000fe200078e0205 */
        /* <DEDUP_REMOVED lines=9> */
.L_x_41:
[----:B------:R-:W1:Y:S02]  /*2790*/  LDCU UR8, c[0x0][0xb30] ;  /* 0x00016600ff0877ac */ /* 0x000e640008000800 */
[----:B-1----:R-:W-:-:S09]  /*27a0*/  UISETP.NE.AND UP0, UPT, UR8, 0x1, UPT ;  /* 0x000000010800788c */ /* 0x002fd2000bf05270 */
[----:B------:R-:W-:Y:S05]  /*27b0*/  BRA.U UP0, `(.L_x_42) ;  /* 0x0000000100407547 */ /* 0x000fea000b800000 */
[----:B------:R-:W1:Y:S08]  /*27c0*/  LDC.64 R4, c[0x0][0xb10] ;  /* 0x0002c400ff047b82 */ /* 0x000e700000000a00 */
[----:B------:R-:W2:Y:S08]  /*27d0*/  LDC.64 R2, c[0x0][0xb18] ;  /* 0x0002c600ff027b82 */ /* 0x000eb00000000a00 */
[----:B------:R-:W4:Y:S08]  /*27e0*/  LDC R6, c[0x0][0xb20] ;  /* 0x0002c800ff067b82 */ /* 0x000f300000000800 */
[----:B------:R-:W3:Y:S01]  /*27f0*/  LDC R18, c[0x0][0xb0c] ;  /* 0x0002c300ff127b82 */ /* 0x000ee20000000800 */
[----:B-1----:R-:W-:-:S05]  /*2800*/  IMAD.HI.U32 R4, R13, R4, RZ ;  /* 0x000000040d047227 */ /* 0x002fca00078e00ff */
[----:B------:R-:W-:Y:S01]  /*2810*/  SHF.R.U32.HI R4, RZ, R5, R4 ;  /* 0x00000005ff047219 */ /* 0x000fe20000011604 */
[----:B--2---:R-:W-:Y:S01]  /*2820*/  IMAD.HI.U32 R3, R11, R3, RZ ;  /* 0x000000030b037227 */ /* 0x004fe200078e00ff */
[----:B------:R-:W-:-:S04]  /*2830*/  ISETP.NE.AND P0, PT, R2, 0x1, PT ;  /* 0x000000010200780c */ /* 0x000fc80003f05270 */
[----:B----4-:R-:W-:-:S04]  /*2840*/  SHF.R.U32.HI R6, RZ, R6, R3 ;  /* 0x00000006ff067219 */ /* 0x010fc80000011603 */
[----:B------:R-:W-:Y:S02]  /*2850*/  SEL R3, R11, R6, !P0 ;  /* 0x000000060b037207 */ /* 0x000fe40004000000 */
[----:B---3--:R-:W-:-:S04]  /*2860*/  ISETP.NE.AND P1, PT, R18, 0x1, PT ;  /* 0x000000011200780c */ /* 0x008fc80003f25270 */
[----:B------:R-:W-:-:S05]  /*2870*/  SEL R4, R13, R4, !P1 ;  /* 0x000000040d047207 */ /* 0x000fca0004800000 */
[----:B------:R-:W-:Y:S02]  /*2880*/  IMAD.IADD R5, R3, 0x1, -R4 ;  /* 0x0000000103057824 */ /* 0x000fe400078e0a04 */
[----:B------:R-:W-:Y:S02]  /*2890*/  IMAD.IADD R3, R4, 0x1, -R3 ;  /* 0x0000000104037824 */ /* 0x000fe400078e0a03 */
[----:B------:R-:W-:Y:S02]  /*28a0*/  IMAD R13, R5, R18, R13 ;  /* 0x00000012050d7224 */ /* 0x000fe400078e020d */
[----:B------:R-:W-:-:S07]  /*28b0*/  IMAD R11, R3, R2, R11 ;  /* 0x00000002030b7224 */ /* 0x000fce00078e020b */
.L_x_42:
[----:B------:R-:W-:Y:S01]  /*28c0*/  VIADD R14, R14, 0x1 ;  /* 0x000000010e0e7836 */ /* 0x000fe20000000000 */
[----:B------:R-:W-:Y:S01]  /*28d0*/  PLOP3.LUT P1, PT, PT, PT, PT, 0x80, 0x8 ;  /* 0x000000000008781c */ /* 0x000fe20003f2f070 */
[----:B------:R-:W-:Y:S02]  /*28e0*/  IMAD.IADD R21, R13, 0x1, R60 ;  /* 0x000000010d157824 */ /* 0x000fe400078e023c */
[----:B------:R-:W-:Y:S01]  /*28f0*/  IMAD.IADD R20, R11, 0x1, R58 ;  /* 0x000000010b147824 */ /* 0x000fe200078e023a */
[----:B------:R-:W-:-:S04]  /*2900*/  ISETP.NE.AND P0, PT, R14, 0x2, PT ;  /* 0x000000020e00780c */ /* 0x000fc80003f05270 */
[----:B------:R-:W-:Y:S02]  /*2910*/  SEL R3, RZ, 0x1, P0 ;  /* 0x00000001ff037807 */ /* 0x000fe40000000000 */
[----:B------:R-:W-:Y:S02]  /*2920*/  SEL R14, R14, RZ, P0 ;  /* 0x000000ff0e0e7207 */ /* 0x000fe40000000000 */
[----:B------:R-:W-:Y:S01]  /*2930*/  LOP3.LUT R12, R12, R3, RZ, 0x3c, !PT ;  /* 0x000000030c0c7212 */ /* 0x000fe200078e3cff */
[----:B------:R-:W-:Y:S06]  /*2940*/  @P2 BRA `(.L_x_43) ;  /* 0xfffffff000482947 */ /* 0x000fec000383ffff */
[----:B------:R-:W-:Y:S01]  /*2950*/  UIADD3 UR6, UPT, UPT, UR6, 0x68, URZ ;  /* 0x0000006806067890 */ /* 0x000fe2000fffe0ff */
[----:B------:R-:W-:-:S03]  /*2960*/  SHF.L.U32 R3, R15, 0x1f, RZ ;  /* 0x0000001f0f037819 */ /* 0x000fc600000006ff */
[----:B------:R-:W-:-:S09]  /*2970*/  ULEA UR4, UR26, UR6, 0x3 ;  /* 0x000000061a047291 */ /* 0x000fd2000f8e18ff */
[----:B------:R-:W1:Y:S02]  /*2980*/  SYNCS.PHASECHK.TRANS64.TRYWAIT P0, [UR4], R3 ;  /* 0x00000003ff0075a7 */ /* 0x000e640008001104 */
[----:B-1----:R-:W-:Y:S05]  /*2990*/  @!P0 BRA `(.L_x_44) ;  /* 0x0000006800108947 */ /* 0x002fea0003800000 */
.L_x_164:
[----:B------:R-:W-:-:S04]  /*29a0*/  UIADD3 UR5, UPT, UPT, UR26, 0x1, URZ ;  /* 0x000000011a057890 */ /* 0x000fc8000fffe0ff */
[----:B------:R-:W-:-:S04]  /*29b0*/  UISETP.NE.AND UP0, UPT, UR5, 0xd, UPT ;  /* 0x0000000d0500788c */ /* 0x000fc8000bf05270 */
[----:B------:R-:W-:Y:S02]  /*29c0*/  USEL UR7, URZ, 0x1, UP0 ;  /* 0x00000001ff077887 */ /* 0x000fe40008000000 */
[----:B------:R-:W-:-:S04]  /*29d0*/  USEL UR5, UR5, URZ, UP0 ;  /* 0x000000ff05057287 */ /* 0x000fc80008000000 */
[----:B------:R-:W-:Y:S01]  /*29e0*/  ULEA UR4, UR5, UR6, 0x3 ;  /* 0x0000000605047291 */ /* 0x000fe2000f8e18ff */
[----:B------:R-:W-:-:S04]  /*29f0*/  LOP3.LUT R2, R15, UR7, RZ, 0x3c, !PT ;  /* 0x000000070f027c12 */ /* 0x000fc8000f8e3cff */
[----:B-1----:R-:W-:-:S04]  /*2a00*/  SHF.L.U32 R3, R2, 0x1f, RZ ;  /* 0x0000001f02037819 */ /* 0x002fc800000006ff */
[----:B------:R-:W1:Y:S02]  /*2a10*/  SYNCS.PHASECHK.TRANS64.TRYWAIT P0, [UR4], R3 ;  /* 0x00000003ff0075a7 */ /* 0x000e640008001104 */
[----:B-1----:R-:W-:Y:S05]  /*2a20*/  @!P0 BRA `(.L_x_45) ;  /* 0x0000006800048947 */ /* 0x002fea0003800000 */
.L_x_166:
        /* <DEDUP_REMOVED lines=9> */
.L_x_168:
        /* <DEDUP_REMOVED lines=9> */
.L_x_170:
        /* <DEDUP_REMOVED lines=9> */
.L_x_172:
        /* <DEDUP_REMOVED lines=9> */
.L_x_174:
        /* <DEDUP_REMOVED lines=9> */
.L_x_176:
        /* <DEDUP_REMOVED lines=9> */
.L_x_178:
        /* <DEDUP_REMOVED lines=9> */
.L_x_180:
        /* <DEDUP_REMOVED lines=9> */
.L_x_182:
        /* <DEDUP_REMOVED lines=9> */
.L_x_184:
        /* <DEDUP_REMOVED lines=9> */
.L_x_186:
[----:B------:R-:W-:-:S04]  /*2fd0*/  UIADD3 UR5, UPT, UPT, UR5, 0x1, URZ ;  /* 0x0000000105057890 */ /* 0x000fc8000fffe0ff */
[----:B------:R-:W-:-:S04]  /*2fe0*/  UISETP.NE.AND UP0, UPT, UR5, 0xd, UPT ;  /* 0x0000000d0500788c */ /* 0x000fc8000bf05270 */
[----:B------:R-:W-:Y:S02]  /*2ff0*/  USEL UR4, URZ, 0x1, UP0 ;  /* 0x00000001ff047887 */ /* 0x000fe40008000000 */
[----:B------:R-:W-:-:S04]  /*3000*/  USEL UR5, UR5, URZ, UP0 ;  /* 0x000000ff05057287 */ /* 0x000fc80008000000 */
[----:B------:R-:W-:Y:S01]  /*3010*/  ULEA UR5, UR5, UR6, 0x3 ;  /* 0x0000000605057291 */ /* 0x000fe2000f8e18ff */
[----:B-1----:R-:W-:-:S04]  /*3020*/  LOP3.LUT R3, R2, UR4, RZ, 0x3c, !PT ;  /* 0x0000000402037c12 */ /* 0x002fc8000f8e3cff */
[----:B------:R-:W-:Y:S01]  /*3030*/  SHF.L.U32 R3, R3, 0x1f, RZ ;  /* 0x0000001f03037819 */ /* 0x000fe200000006ff */
[----:B---3--:R-:W-:-:S07]  /*3040*/  IMAD.U32 R0, RZ, RZ, UR5 ;  /* 0x00000005ff007e24 */ /* 0x008fce000f8e00ff */
.L_x_56:
[----:B-1----:R1:W2:Y:S02]  /*3050*/  SYNCS.PHASECHK.TRANS64.TRYWAIT P0, [R0+URZ], R3 ;  /* 0x00000003000075a7 */ /* 0x0022a400080011ff */
[----:B--2---:R-:W-:Y:S05]  /*3060*/  @!P0 NANOSLEEP.SYNCS 0x989680 ;  /* 0x009896800000895d */ /* 0x004fea0003900000 */
[----:B------:R-:W2:Y:S02]  /*3070*/  @!P0 SYNCS.PHASECHK.TRANS64 P0, [R0+URZ], R3 ;  /* 0x00000003000085a7 */ /* 0x000ea400080010ff */
[----:B--2---:R-:W-:Y:S05]  /*3080*/  @P0 EXIT ;  /* 0x000000000000094d */ /* 0x004fea0003800000 */
[----:B------:R-:W-:Y:S05]  /*3090*/  BRA `(.L_x_56) ;  /* 0xfffffffc00ec7947 */ /* 0x000fea000383ffff */
.L_x_23:
[----:B------:R-:W-:-:S04]  /*30a0*/  UISETP.NE.AND UP0, UPT, UR37, URZ, UPT ;  /* 0x000000ff2500728c */ /* 0x000fc8000bf05270 */
[----:B------:R-:W-:-:S09]  /*30b0*/  UISETP.NE.OR UP0, UPT, UR10, 0x1, UP0 ;  /* 0x000000010a00788c */ /* 0x000fd20008705670 */
[----:B------:R-:W-:Y:S05]  /*30c0*/  BRA.U UP0, `(.L_x_57) ;  /* 0x00000005004c7547 */ /* 0x000fea000b800000 */
[----:B------:R-:W-:Y:S01]  /*30d0*/  HFMA2 R11, -RZ, RZ, 0, 0 ;  /* 0x00000000ff0b7431 */ /* 0x000fe200000001ff */
[----:B------:R-:W-:Y:S01]  /*30e0*/  ISETP.GE.U32.AND P2, PT, R10, 0x8, PT ;  /* 0x000000080a00780c */ /* 0x000fe20003f46070 */
[----:B------:R-:W-:Y:S01]  /*30f0*/  IMAD.MOV.U32 R12, RZ, RZ, 0x1 ;  /* 0x00000001ff0c7424 */ /* 0x000fe200078e00ff */
[----:B------:R-:W-:Y:S01]  /*3100*/  CS2R R8, SRZ ;  /* 0x0000000000087805 */ /* 0x000fe2000001ff00 */
[----:B------:R-:W-:Y:S01]  /*3110*/  IMAD.MOV.U32 R3, RZ, RZ, RZ ;  /* 0x000000ffff037224 */ /* 0x000fe200078e00ff */
[----:B------:R-:W-:Y:S01]  /*3120*/  UMOV UR4, 0x400 ;  /* 0x0000040000047882 */ /* 0x000fe20000000000 */
[----:B------:R-:W-:Y:S01]  /*3130*/  UMOV UR6, URZ ;  /* 0x000000ff00067c82 */ /* 0x000fe20008000000 */
[----:B------:R-:W-:-:S12]  /*3140*/  ULEA UR37, UR37, UR4, 0x18 ;  /* 0x0000000425257291 */ /* 0x000fd8000f8ec0ff */
.L_x_61:
[----:B------:R-:W-:Y:S02]  /*3150*/  LEA R0, R3, UR37, 0x3 ;  /* 0x0000002503007c11 */ /* 0x000fe4000f8e18ff */
[----:B------:R-:W-:-:S03]  /*3160*/  SHF.L.U32 R5, R8, 0x1f, RZ ;  /* 0x0000001f08057819 */ /* 0x000fc600000006ff */
[----:B------:R-:W-:Y:S01]  /*3170*/  VIADD R4, R0, 0x190 ;  /* 0x0000019000047836 */ /* 0x000fe20000000000 */
[----:B------:R-:W1:Y:S02]  /*3180*/  SYNCS.PHASECHK.TRANS64.TRYWAIT P0, [R0+URZ+0x180], R5 ;  /* 0x00018005000075a7 */ /* 0x000e6400080011ff */
[----:B-1----:R-:W-:Y:S05]  /*3190*/  @!P0 BRA `(.L_x_58) ;  /* 0x0000006400308947 */ /* 0x002fea0003800000 */
.L_x_187:
[----:B------:R-:W-:Y:S01]  /*31a0*/  ULEA UR5, UR6, UR37, 0x3 ;  /* 0x0000002506057291 */ /* 0x000fe2000f8e18ff */
[----:B------:R-:W-:Y:S01]  /*31b0*/  PRMT R4, RZ, 0x654, R4 ;  /* 0x00000654ff047816 */ /* 0x000fe20000000004 */
[----:B-1----:R-:W-:Y:S01]  /*31c0*/  @!P2 IMAD.MOV.U32 R5, RZ, RZ, 0x10 ;  /* 0x00000010ff05a424 */ /* 0x002fe200078e00ff */
[----:B------:R-:W-:Y:S01]  /*31d0*/  SHF.L.U32 R7, R12, 0x1f, RZ ;  /* 0x0000001f0c077819 */ /* 0x000fe200000006ff */
[----:B------:R-:W-:Y:S01]  /*31e0*/  UIADD3 UR4, UPT, UPT, UR5, 0x120, URZ ;  /* 0x0000012005047890 */ /* 0x000fe2000fffe0ff */
[----:B------:R1:W-:Y:S05]  /*31f0*/  SYNCS.ARRIVE.TRANS64.RED.A1T0 RZ, [R4+URZ], RZ ;  /* 0x000000ff04ff79a7 */ /* 0x0003ea00081004ff */
[----:B------:R-:W-:Y:S01]  /*3200*/  IMAD.U32 R13, RZ, RZ, UR4 ;  /* 0x00000004ff0d7e24 */ /* 0x000fe2000f8e00ff */
[----:B------:R-:W2:Y:S04]  /*3210*/  SYNCS.PHASECHK.TRANS64.TRYWAIT P0, [UR5+0x130], R7 ;  /* 0x00013007ff0075a7 */ /* 0x000ea80008001105 */
[----:B------:R-:W-:Y:S01]  /*3220*/  PRMT R13, R10, 0x654, R13 ;  /* 0x000006540a0d7816 */ /* 0x000fe2000000000d */
[----:B-12---:R-:W-:Y:S06]  /*3230*/  @!P0 BRA `(.L_x_59) ;  /* 0x00000064001c8947 */ /* 0x006fec0003800000 */
.L_x_189:
[----:B------:R-:W-:Y:S01]  /*3240*/  ULEA UR4, UR6, UR37, 0x4 ;  /* 0x0000002506047291 */ /* 0x000fe2000f8e20ff */
[----:B------:R-:W-:Y:S01]  /*3250*/  SEL R2, R13, R2, !P2 ;  /* 0x000000020d027207 */ /* 0x000fe20005000000 */
[----:B------:R-:W-:Y:S01]  /*3260*/  UIADD3 UR5, UPT, UPT, UR5, 0x120, URZ ;  /* 0x0000012005057890 */ /* 0x000fe2000fffe0ff */
[----:B-1----:R-:W-:Y:S01]  /*3270*/  LEA R0, R11, UR37, 0x3 ;  /* 0x000000250b007c11 */ /* 0x002fe2000f8e18ff */
[----:B------:R-:W-:Y:S01]  /*3280*/  UIADD3 UR4, UPT, UPT, UR4, 0x1b0, URZ ;  /* 0x000001b004047890 */ /* 0x000fe2000fffe0ff */
[----:B------:R1:W-:Y:S01]  /*3290*/  @!P2 SYNCS.ARRIVE.TRANS64.RED RZ, [R2+URZ], R5 ;  /* 0x0000000502ffa9a7 */ /* 0x0003e200080004ff */
[----:B------:R-:W-:Y:S01]  /*32a0*/  UIADD3 UR6, UPT, UPT, UR6, 0x1, URZ ;  /* 0x0000000106067890 */ /* 0x000fe2000fffe0ff */
[----:B------:R-:W-:-:S03]  /*32b0*/  VIADD R3, R3, 0x1 ;  /* 0x0000000103037836 */ /* 0x000fc60000000000 */
[----:B------:R-:W-:Y:S02]  /*32c0*/  UISETP.NE.AND UP0, UPT, UR6, 0x2, UPT ;  /* 0x000000020600788c */ /* 0x000fe4000bf05270 */
[----:B------:R-:W-:Y:S01]  /*32d0*/  ISETP.NE.AND P0, PT, R3, 0x2, PT ;  /* 0x000000020300780c */ /* 0x000fe20003f05270 */
[----:B------:R-:W-:Y:S06]  /*32e0*/  UGETNEXTWORKID.BROADCAST [UR4], [UR5] ;  /* 0x00000000040073ca */ /* 0x000fec0008000100 */
[----:B------:R-:W-:Y:S02]  /*32f0*/  USEL UR4, URZ, 0x1, UP0 ;  /* 0x00000001ff047887 */ /* 0x000fe40008000000 */
[----:B------:R-:W-:-:S04]  /*3300*/  USEL UR6, UR6, URZ, UP0 ;  /* 0x000000ff06067287 */ /* 0x000fc80008000000 */
[----:B------:R-:W-:Y:S02]  /*3310*/  LOP3.LUT R12, R12, UR4, RZ, 0x3c, !PT ;  /* 0x000000040c0c7c12 */ /* 0x000fe4000f8e3cff */
[----:B-1----:R-:W-:-:S04]  /*3320*/  SHF.L.U32 R5, R9, 0x1f, RZ ;  /* 0x0000001f09057819 */ /* 0x002fc800000006ff */
[----:B------:R-:W1:Y:S02]  /*3330*/  SYNCS.PHASECHK.TRANS64.TRYWAIT P1, [R0+URZ+0x120], R5 ;  /* 0x00012005000075a7 */ /* 0x000e6400080211ff */
[----:B-1----:R-:W-:Y:S05]  /*3340*/  @!P1 BRA `(.L_x_60) ;  /* 0x0000006000f09947 */ /* 0x002fea0003800000 */
.L_x_190:
[----:B------:R-:W-:Y:S01]  /*3350*/  LEA R4, R11, UR37, 0x4 ;  /* 0x000000250b047c11 */ /* 0x000fe2000f8e20ff */
[----:B-1----:R-:W-:Y:S01]  /*3360*/  VIADD R0, R0, 0x130 ;  /* 0x0000013000007836 */ /* 0x002fe20000000000 */
[----:B------:R-:W-:Y:S01]  /*3370*/  SEL R3, R3, RZ, P0 ;  /* 0x000000ff03037207 */ /* 0x000fe20000000000 */
[----:B------:R-:W-:-:S03]  /*3380*/  VIADD R11, R11, 0x1 ;  /* 0x000000010b0b7836 */ /* 0x000fc60000000000 */
[----:B------:R-:W1:Y:S01]  /*3390*/  LDS.128 R4, [R4+0x1b0] ;  /* 0x0001b00004047984 */ /* 0x000e620000000c00 */
[----:B------:R-:W-:Y:S02]  /*33a0*/  PRMT R0, RZ, 0x654, R0 ;  /* 0x00000654ff007816 */ /* 0x000fe40000000000 */
[C---:B------:R-:W-:Y:S01]  /*33b0*/  ISETP.NE.AND P1, PT, R11.reuse, 0x2, PT ;  /* 0x000000020b00780c */ /* 0x040fe20003f25270 */
[----:B------:R-:W-:Y:S01]  /*33c0*/  @!PT LDS RZ, [RZ] ;  /* 0x00000000fffff984 */ /* 0x000fe20000000800 */
[----:B------:R-:W-:Y:S01]  /*33d0*/  @!PT LDS RZ, [RZ] ;  /* 0x00000000fffff984 */ /* 0x000fe20000000800 */
[----:B------:R-:W-:Y:S01]  /*33e0*/  @!PT LDS RZ, [RZ] ;  /* 0x00000000fffff984 */ /* 0x000fe20000000800 */
[----:B------:R-:W-:Y:S01]  /*33f0*/  @!PT LDS RZ, [RZ] ;  /* 0x00000000fffff984 */ /* 0x000fe20000000800 */
[----:B------:R2:W-:Y:S06]  /*3400*/  MEMBAR.ALL.CTA ;  /* 0x0000000000007992 */ /* 0x0005ec0000008000 */
[----:B--2---:R-:W2:Y:S01]  /*3410*/  FENCE.VIEW.ASYNC.S ;  /* 0x00000000000073c6 */ /* 0x004ea20000000000 */
[----:B------:R-:W-:Y:S01]  /*3420*/  SEL R11, R11, RZ, P1 ;  /* 0x000000ff0b0b7207 */ /* 0x000fe20000800000 */
[----:B--2---:R2:W-:Y:S01]  /*3430*/  SYNCS.ARRIVE.TRANS64.RED.A1T0 RZ, [R0+URZ], RZ ;  /* 0x000000ff00ff79a7 */ /* 0x0045e200081004ff */
[----:B-1----:R-:W-:-:S02]  /*3440*/  LOP3.LUT P3, RZ, R6, 0x1, RZ, 0xc0, !PT ;  /* 0x0000000106ff7812 */ /* 0x002fc4000786c0ff */
[----:B------:R-:W-:-:S04]  /*3450*/  SEL R5, RZ, 0x1, P0 ;  /* 0x00000001ff057807 */ /* 0x000fc80000000000 */
[----:B------:R-:W-:Y:S02]  /*3460*/  LOP3.LUT R8, R8, R5, RZ, 0x3c, !PT ;  /* 0x0000000508087212 */ /* 0x000fe400078e3cff */
[----:B--2---:R-:W-:-:S04]  /*3470*/  SEL R0, RZ, 0x1, P1 ;  /* 0x00000001ff007807 */ /* 0x004fc80000800000 */
[----:B------:R-:W-:Y:S01]  /*3480*/  LOP3.LUT R9, R9, R0, RZ, 0x3c, !PT ;  /* 0x0000000009097212 */ /* 0x000fe200078e3cff */
[----:B------:R-:W-:Y:S06]  /*3490*/  @P3 BRA `(.L_x_61) ;  /* 0xfffffffc002c3947 */ /* 0x000fec000383ffff */
[----:B------:R-:W-:Y:S01]  /*34a0*/  ULEA UR5, UR6, UR37, 0x3 ;  /* 0x0000002506057291 */ /* 0x000fe2000f8e18ff */
[----:B------:R-:W-:-:S08]  /*34b0*/  SHF.L.U32 R3, R12, 0x1f, RZ ;  /* 0x0000001f0c037819 */ /* 0x000fd000000006ff */
[----:B------:R-:W1:Y:S02]  /*34c0*/  SYNCS.PHASECHK.TRANS64 P0, [UR5+0x130], R3 ;  /* 0x00013003ff0075a7 */ /* 0x000e640008001005 */
[----:B-1----:R-:W-:Y:S05]  /*34d0*/  @P0 BRA `(.L_x_62) ;  /* 0x0000000000080947 */ /* 0x002fea0003800000 */
[----:B------:R-:W1:Y:S02]  /*34e0*/  SYNCS.PHASECHK.TRANS64.TRYWAIT P0, [UR5+0x130], R3 ;  /* 0x00013003ff0075a7 */ /* 0x000e640008001105 */
[----:B-1----:R-:W-:Y:S05]  /*34f0*/  @!P0 BRA `(.L_x_63) ;  /* 0x0000006000988947 */ /* 0x002fea0003800000 */
.L_x_62:
[----:B------:R-:W-:-:S04]  /*3500*/  UIADD3 UR4, UPT, UPT, UR6, 0x1, URZ ;  /* 0x0000000106047890 */ /* 0x000fc8000fffe0ff */
[----:B------:R-:W-:-:S04]  /*3510*/  UISETP.NE.AND UP0, UPT, UR4, 0x2, UPT ;  /* 0x000000020400788c */ /* 0x000fc8000bf05270 */
[----:B------:R-:W-:Y:S02]  /*3520*/  USEL UR7, URZ, 0x1, UP0 ;  /* 0x00000001ff077887 */ /* 0x000fe40008000000 */
[----:B------:R-:W-:-:S04]  /*3530*/  USEL UR4, UR4, URZ, UP0 ;  /* 0x000000ff04047287 */ /* 0x000fc80008000000 */
[----:B------:R-:W-:Y:S01]  /*3540*/  ULEA UR4, UR4, UR37, 0x3 ;  /* 0x0000002504047291 */ /* 0x000fe2000f8e18ff */
[----:B-1----:R-:W-:-:S04]  /*3550*/  LOP3.LUT R3, R12, UR7, RZ, 0x3c, !PT ;  /* 0x000000070c037c12 */ /* 0x002fc8000f8e3cff */
[----:B------:R-:W-:-:S04]  /*3560*/  SHF.L.U32 R0, R3, 0x1f, RZ ;  /* 0x0000001f03007819 */ /* 0x000fc800000006ff */
[----:B------:R-:W1:Y:S02]  /*3570*/  SYNCS.PHASECHK.TRANS64 P0, [UR4+0x130], R0 ;  /* 0x00013000ff0075a7 */ /* 0x000e640008001004 */
[----:B-1----:R-:W-:Y:S05]  /*3580*/  @P0 EXIT ;  /* 0x000000000000094d */ /* 0x002fea0003800000 */
[----:B------:R-:W-:Y:S02]  /*3590*/  SHF.L.U32 R3, R3, 0x1f, RZ ;  /* 0x0000001f03037819 */ /* 0x000fe400000006ff */
[----:B------:R-:W-:-:S07]  /*35a0*/  MOV R0, UR4 ;  /* 0x0000000400007c02 */ /* 0x000fce0008000f00 */
.L_x_64:
[----:B-1----:R1:W2:Y:S02]  /*35b0*/  SYNCS.PHASECHK.TRANS64.TRYWAIT P0, [R0+URZ+0x130], R3 ;  /* 0x00013003000075a7 */ /* 0x0022a400080011ff */
[----:B--2---:R-:W-:Y:S05]  /*35c0*/  @!P0 NANOSLEEP.SYNCS 0x989680 ;  /* 0x009896800000895d */ /* 0x004fea0003900000 */
[----:B------:R-:W2:Y:S02]  /*35d0*/  @!P0 SYNCS.PHASECHK.TRANS64 P0, [R0+URZ+0x130], R3 ;  /* 0x00013003000085a7 */ /* 0x000ea400080010ff */
[----:B--2---:R-:W-:Y:S05]  /*35e0*/  @P0 EXIT ;  /* 0x000000000000094d */ /* 0x004fea0003800000 */
[----:B------:R-:W-:Y:S05]  /*35f0*/  BRA `(.L_x_64) ;  /* 0xfffffffc00ec7947 */ /* 0x000fea000383ffff */
.L_x_57:
[----:B------:R-:W-:Y:S05]  /*3600*/  BRA.U UP4, `(.L_x_65) ;  /* 0x0000001104d47547 */ /* 0x000fea000b800000 */
[----:B------:R-:W-:Y:S01]  /*3610*/  UMOV UR4, 0x40 ;  /* 0x0000004000047882 */ /* 0x000fe20000000000 */
[----:B------:R-:W-:Y:S01]  /*3620*/  NOP ;  /* 0x0000000000007918 */ /* 0x000fe20000000000 */
[----:B------:R-:W-:Y:S01]  /*3630*/  ULEA UR4, UR37, UR4, 0x18 ;  /* 0x0000000425047291 */ /* 0x000fe2000f8ec0ff */
[----:B------:R-:W-:Y:S02]  /*3640*/  UMOV UR5, 0x400 ;  /* 0x0000040000057882 */ /* 0x000fe40000000000 */
[----:B------:R-:W-:-:S06]  /*3650*/  ULEA UR37, UR37, UR5, 0x18 ;  /* 0x0000000525257291 */ /* 0x000fcc000f8ec0ff */
[----:B------:R-:W1:Y:S02]  /*3660*/  LDS.U8 R2, [UR4+0x1c] ;  /* 0x00001c04ff027984 */ /* 0x000e640008000000 */
[----:B-1----:R-:W-:-:S13]  /*3670*/  ISETP.NE.AND P0, PT, R2, RZ, PT ;  /* 0x000000ff0200720c */ /* 0x002fda0003f05270 */
[----:B------:R-:W-:Y:S05]  /*3680*/  @P0 BRA `(.L_x_66) ;  /* 0x0000000400080947 */ /* 0x000fea0003800000 */
[----:B------:R-:W-:Y:S02]  /*3690*/  UISETP.NE.U32.AND UP0, UPT, UR9, 0x1, UPT ;  /* 0x000000010900788c */ /* 0x000fe4000bf05070 */
[----:B------:R-:W-:-:S07]  /*36a0*/  UIADD3 UR6, UPT, UPT, UR4, 0x8, URZ ;  /* 0x0000000804067890 */ /* 0x000fce000fffe0ff */
[----:B------:R-:W-:Y:S05]  /*36b0*/  BRA.U !UP0, `(.L_x_67) ;  /* 0x00000001089c7547 */ /* 0x000fea000b800000 */
[----:B------:R-:W-:Y:S01]  /*36c0*/  ELECT P0, URZ, PT ;  /* 0x0000000000ff782f */ /* 0x000fe20003800000 */
[----:B------:R-:W-:-:S12]  /*36d0*/  BSSY B0, `(.L_x_67) ;  /* 0x0000025000007945 */ /* 0x000fd80003800000 */
[----:B------:R-:W-:Y:S05]  /*36e0*/  @!P0 BRA `(.L_x_68) ;  /* 0x00000000008c8947 */ /* 0x000fea0003800000 */
[----:B------:R-:W-:-:S05]  /*36f0*/  UMOV UR5, 0x10 ;  /* 0x0000001000057882 */ /* 0x000fca0000000000 */
[----:B------:R-:W-:Y:S04]  /*3700*/  DEPBAR.LE SB1, 0x36 ;  /* 0x00009d800000791a */ /* 0x000fe80000000000 */
[----:B------:R-:W1:Y:S02]  /*3710*/  UTCATOMSWS.2CTA.FIND_AND_SET.ALIGN UP1, UR5, UR5 ;  /* 0x00000005000575e3 */ /* 0x000e640008220800 */
[----:B-1----:R-:W-:Y:S01]  /*3720*/  MOV R11, UR5 ;  /* 0x00000005000b7c02 */ /* 0x002fe20008000f00 */
[----:B------:R-:W-:Y:S06]  /*3730*/  BRA.U UP1, `(.L_x_69) ;  /* 0x0000000101187547 */ /* 0x000fec000b800000 */
.L_x_70:
[----:B------:R-:W-:Y:S05]  /*3740*/  NANOSLEEP 0x64 ;  /* 0x000000640000795d */ /* 0x000fea0003800000 */
[----:B------:R-:W-:-:S05]  /*3750*/  UMOV UR5, 0x10 ;  /* 0x0000001000057882 */ /* 0x000fca0000000000 */
[----:B------:R-:W-:Y:S04]  /*3760*/  DEPBAR.LE SB1, 0x36 ;  /* 0x00009d800000791a */ /* 0x000fe80000000000 */
[----:B------:R-:W1:Y:S02]  /*3770*/  UTCATOMSWS.2CTA.FIND_AND_SET.ALIGN UP1, UR5, UR5 ;  /* 0x00000005000575e3 */ /* 0x000e640008220800 */
[----:B-1----:R-:W-:Y:S01]  /*3780*/  MOV R11, UR5 ;  /* 0x00000005000b7c02 */ /* 0x002fe20008000f00 */
[----:B------:R-:W-:Y:S05]  /*3790*/  BRA.U !UP1, `(.L_x_70) ;  /* 0xfffffffd09e87547 */ /* 0x000fea000b83ffff */
.L_x_69:
[----:B------:R-:W1:Y:S01]  /*37a0*/  LDS R5, [UR4+0x10] ;  /* 0x00001004ff057984 */ /* 0x000e620008000800 */
[----:B------:R-:W-:Y:S01]  /*37b0*/  IMAD.U32 R3, RZ, RZ, UR37 ;  /* 0x00000025ff037e24 */ /* 0x000fe2000f8e00ff */
[----:B------:R-:W-:-:S03]  /*37c0*/  MOV R2, UR8 ;  /* 0x0000000800027c02 */ /* 0x000fc60008000f00 */
[----:B------:R-:W-:Y:S01]  /*37d0*/  VIADD R3, R3, 0x1d0 ;  /* 0x000001d003037836 */ /* 0x000fe20000000000 */
[----:B-1----:R-:W-:-:S04]  /*37e0*/  SHF.L.U32 R5, R5, 0x1f, RZ ;  /* 0x0000001f05057819 */ /* 0x002fc800000006ff */
[----:B------:R-:W1:Y:S02]  /*37f0*/  SYNCS.PHASECHK.TRANS64.TRYWAIT P0, [UR4+0x8], R5 ;  /* 0x00000805ff0075a7 */ /* 0x000e640008001104 */
[----:B-1----:R-:W-:Y:S05]  /*3800*/  @P0 BRA `(.L_x_71) ;  /* 0x0000000000080947 */ /* 0x002fea0003800000 */
[----:B------:R-:W1:Y:S02]  /*3810*/  SYNCS.PHASECHK.TRANS64.TRYWAIT P0, [UR4+0x8], R5 ;  /* 0x00000805ff0075a7 */ /* 0x000e640008001104 */
[----:B-1----:R-:W-:Y:S05]  /*3820*/  @!P0 BRA `(.L_x_72) ;  /* 0x0000005c00e48947 */ /* 0x002fea0003800000 */
.L_x_71:
[----:B-1----:R-:W-:Y:S01]  /*3830*/  HFMA2 R4, -RZ, RZ, 0, 5.9604644775390625e-08 ;  /* 0x00000001ff047431 */ /* 0x002fe200000001ff */
[----:B------:R-:W-:Y:S01]  /*3840*/  UPRMT UR5, UR8, 0x654, UR6 ;  /* 0x0000065408057896 */ /* 0x000fe20008000006 */
[----:B------:R-:W-:Y:S01]  /*3850*/  IMAD.MOV.U32 R6, RZ, RZ, 0xffff ;  /* 0x0000ffffff067424 */ /* 0x000fe200078e00ff */
[----:B------:R-:W-:Y:S01]  /*3860*/  PRMT R2, R2, 0x654, R3 ;  /* 0x0000065402027816 */ /* 0x000fe20000000003 */
[----:B------:R-:W-:Y:S02]  /*3870*/  IMAD.MOV.U32 R5, RZ, RZ, 0x4 ;  /* 0x00000004ff057424 */ /* 0x000fe400078e00ff */
[----:B------:R-:W-:Y:S01]  /*3880*/  IMAD.SHL.U32 R9, R11, 0x20, RZ ;  /* 0x000000200b097824 */ /* 0x000fe200078e00ff */
[----:B------:R-:W-:Y:S02]  /*3890*/  MOV R3, UR5 ;  /* 0x0000000500037c02 */ /* 0x000fe40008000f00 */
[-C--:B------:R-:W-:Y:S01]  /*38a0*/  SHF.L.U32 R7, R6, R11.reuse, RZ ;  /* 0x0000000b06077219 */ /* 0x080fe200000006ff */
[----:B------:R1:W-:Y:S01]  /*38b0*/  SYNCS.ARRIVE.TRANS64.RED RZ, [UR5], R5 ;  /* 0x00000005ffff79a7 */ /* 0x0003e20008000405 */
[----:B------:R-:W-:Y:S01]  /*38c0*/  SHF.L.U32 R6, R4, R11, RZ ;  /* 0x0000000b04067219 */ /* 0x000fe200000006ff */
[----:B------:R1:W-:Y:S04]  /*38d0*/  STS [UR37+0x1d0], R9 ;  /* 0x0001d009ff007988 */ /* 0x0003e80008000825 */
[----:B------:R1:W-:Y:S04]  /*38e0*/  STAS [R2.64], R11 ;  /* 0x0000000b02007dbd */ /* 0x0003e8000c0008ff */
[----:B------:R1:W-:Y:S04]  /*38f0*/  ATOMS.OR RZ, [UR4+0x14], R7 ;  /* 0x00001407ffff798c */ /* 0x0003e8000b000004 */
[----:B------:R1:W-:Y:S04]  /*3900*/  ATOMS.OR RZ, [UR4+0x18], R6 ;  /* 0x00001806ffff798c */ /* 0x0003e8000b000004 */
[----:B------:R1:W-:Y:S02]  /*3910*/  ATOMS.XOR RZ, [UR4+0x10], R4 ;  /* 0x00001004ffff798c */ /* 0x0003e4000b800004 */
.L_x_68:
[----:B------:R-:W-:Y:S05]  /*3920*/  BSYNC B0 ;  /* 0x0000000000007941 */ /* 0x000fea0003800000 */
.L_x_67:
[----:B------:R-:W-:Y:S05]  /*3930*/  BRA.U UP0, `(.L_x_73) ;  /* 0x00000001006c7547 */ /* 0x000fea000b800000 */
[----:B------:R-:W-:-:S03]  /*3940*/  UMOV UR5, 0xffffffff ;  /* 0xffffffff00057882 */ /* 0x000fc60000000000 */
[----:B------:R-:W-:Y:S05]  /*3950*/  BRA.DIV UR5, `(.L_x_74) ;  /* 0x0000005e05b07947 */ /* 0x000fea000b800000 */
[----:B------:R-:W-:-:S13]  /*3960*/  ELECT P6, URZ, PT ;  /* 0x0000000000ff782f */ /* 0x000fda00038c0000 */
.L_x_194:
[----:B------:R-:W-:Y:S05]  /*3970*/  @!P6 BRA `(.L_x_73) ;  /* 0x00000000005ce947 */ /* 0x000fea0003800000 */
[----:B-1----:R-:W1:Y:S02]  /*3980*/  LDS R3, [UR4+0x10] ;  /* 0x00001004ff037984 */ /* 0x002e640008000800 */
[----:B-1----:R-:W-:-:S04]  /*3990*/  SHF.L.U32 R3, R3, 0x1f, RZ ;  /* 0x0000001f03037819 */ /* 0x002fc800000006ff */
[----:B------:R-:W1:Y:S02]  /*39a0*/  SYNCS.PHASECHK.TRANS64.TRYWAIT P0, [UR4+0x8], R3 ;  /* 0x00000803ff0075a7 */ /* 0x000e640008001104 */
[----:B-1----:R-:W-:Y:S05]  /*39b0*/  @P0 BRA `(.L_x_75) ;  /* 0x0000000000080947 */ /* 0x002fea0003800000 */
[----:B------:R-:W1:Y:S02]  /*39c0*/  SYNCS.PHASECHK.TRANS64.TRYWAIT P0, [UR4+0x8], R3 ;  /* 0x00000803ff0075a7 */ /* 0x000e640008001104 */
[----:B-1----:R-:W-:Y:S05]  /*39d0*/  @!P0 BRA `(.L_x_76) ;  /* 0x0000005c00b08947 */ /* 0x002fea0003800000 */
.L_x_75:
[----:B------:R-:W2:Y:S01]  /*39e0*/  LDS R5, [UR37+0x1d0] ;  /* 0x0001d025ff057984 */ /* 0x000ea20008000800 */
[----:B-1----:R-:W-:Y:S02]  /*39f0*/  HFMA2 R2, -RZ, RZ, 0, 5.9604644775390625e-08 ;  /* 0x00000001ff027431 */ /* 0x002fe400000001ff */
[----:B------:R-:W-:Y:S01]  /*3a00*/  IMAD.MOV.U32 R3, RZ, RZ, 0xffff ;  /* 0x0000ffffff037424 */ /* 0x000fe200078e00ff */
[----:B------:R-:W-:Y:S01]  /*3a10*/  UPRMT UR5, UR8, 0x654, UR6 ;  /* 0x0000065408057896 */ /* 0x000fe20008000006 */
[----:B--2---:R-:W-:-:S03]  /*3a20*/  IMAD.SHL.U32 R4, R5, 0x20, RZ ;  /* 0x0000002005047824 */ /* 0x004fc600078e00ff */
[-C--:B------:R-:W-:Y:S02]  /*3a30*/  SHF.L.U32 R3, R3, R5.reuse, RZ ;  /* 0x0000000503037219 */ /* 0x080fe400000006ff */
[----:B------:R-:W-:Y:S01]  /*3a40*/  SHF.L.U32 R5, R2, R5, RZ ;  /* 0x0000000502057219 */ /* 0x000fe200000006ff */
[----:B------:R2:W-:Y:S04]  /*3a50*/  STS [UR37+0x1d0], R4 ;  /* 0x0001d004ff007988 */ /* 0x0005e80008000825 */
[----:B------:R2:W-:Y:S04]  /*3a60*/  ATOMS.OR RZ, [UR4+0x14], R3 ;  /* 0x00001403ffff798c */ /* 0x0005e8000b000004 */
[----:B------:R2:W-:Y:S01]  /*3a70*/  ATOMS.OR RZ, [UR4+0x18], R5 ;  /* 0x00001805ffff798c */ /* 0x0005e2000b000004 */
[----:B------:R-:W-:Y:S03]  /*3a80*/  SYNCS.ARRIVE.TRANS64.RED.A1T0 RZ, [UR5], RZ ;  /* 0x000000ffffff79a7 */ /* 0x000fe60008100405 */
[----:B------:R2:W-:Y:S01]  /*3a90*/  ATOMS.XOR RZ, [UR4+0x10], R2 ;  /* 0x00001002ffff798c */ /* 0x0005e2000b800004 */
[----:B------:R-:W-:Y:S05]  /*3aa0*/  BRA `(.L_x_73) ;  /* 0x0000000000107947 */ /* 0x000fea0003800000 */
.L_x_66:
[----:B------:R-:W-:-:S05]  /*3ab0*/  MOV R2, 0xffffffff ;  /* 0xffffffff00027802 */ /* 0x000fca0000000f00 */
[----:B------:R1:W-:Y:S02]  /*3ac0*/  STS [UR37+0x1d0], R2 ;  /* 0x0001d002ff007988 */ /* 0x0003e40008000825 */
[----:B-1----:R-:W-:Y:S02]  /*3ad0*/  MOV R2, 0x3af0 ;  /* 0x00003af000027802 */ /* 0x002fe40000000f00 */
[----:B-----5:R-:W-:Y:S05]  /*3ae0*/  CALL.REL.NOINC `($__internal_1_$__cuda_sm10x_tcgen05_guardrail_trap_phase_invalid_during_alloc) ;  /* 0x0000006400847944 */ /* 0x020fea0003c00000 */
.L_x_73:
[----:B------:R-:W-:Y:S05]  /*3af0*/  WARPSYNC.ALL ;  /* 0x0000000000007948 */ /* 0x000fea0003800000 */
[----:B------:R-:W3:Y:S01]  /*3b00*/  S2UR UR5, SR_CgaCtaId ;  /* 0x00000000000579c3 */ /* 0x000ee20000008800 */
[----:B------:R-:W-:Y:S01]  /*3b10*/  UMOV UR4, 0x400 ;  /* 0x0000040000047882 */ /* 0x000fe20000000000 */
[----:B------:R-:W-:-:S06]  /*3b20*/  NOP ;  /* 0x0000000000007918 */ /* 0x000fcc0000000000 */
[----:B------:R-:W-:Y:S06]  /*3b30*/  BAR.ARV 0x6, 0xa0 ;  /* 0x0182800000007b1d */ /* 0x000fec0000002000 */
[----:B------:R-:W4:Y:S01]  /*3b40*/  LDCU UR6, c[0x0][0x38c] ;  /* 0x00007180ff0677ac */ /* 0x000f220008000800 */
[----:B------:R-:W-:Y:S01]  /*3b50*/  LOP3.LUT R0, R0, 0xffff, RZ, 0xc0, !PT ;  /* 0x0000ffff00007812 */ /* 0x000fe200078ec0ff */
[----:B-1----:R-:W-:Y:S01]  /*3b60*/  IMAD.MOV.U32 R9, RZ, RZ, 0x1 ;  /* 0x00000001ff097424 */ /* 0x002fe200078e00ff */
[----:B------:R-:W-:Y:S01]  /*3b70*/  LOP3.LUT R8, R8, 0xffff, RZ, 0xc0, !PT ;  /* 0x0000ffff08087812 */ /* 0x000fe200078ec0ff */
[----:B------:R-:W-:Y:S01]  /*3b80*/  UMOV UR18, URZ ;  /* 0x000000ff00127c82 */ /* 0x000fe20008000000 */
[----:B------:R-:W-:Y:S01]  /*3b90*/  R2UR UR11, R0 ;  /* 0x00000000000b72ca */ /* 0x000fe200000e0000 */
[----:B------:R-:W-:Y:S01]  /*3ba0*/  UMOV UR17, URZ ;  /* 0x000000ff00117c82 */ /* 0x000fe20008000000 */
[----:B------:R-:W-:Y:S01]  /*3bb0*/  R2UR UR12, R8 ;  /* 0x00000000080c72ca */ /* 0x000fe200000e0000 */
[----:B------:R-:W-:Y:S01]  /*3bc0*/  IMAD.MOV.U32 R8, RZ, RZ, RZ ;  /* 0x000000ffff087224 */ /* 0x000fe200078e00ff */
[----:B------:R-:W-:Y:S01]  /*3bd0*/  UMOV UR16, URZ ;  /* 0x000000ff00107c82 */ /* 0x000fe20008000000 */
[----:B---3--:R-:W-:-:S02]  /*3be0*/  ULEA UR5, UR5, UR4, 0x18 ;  /* 0x0000000405057291 */ /* 0x008fc4000f8ec0ff */
[----:B------:R-:W-:Y:S02]  /*3bf0*/  UISETP.NE.AND UP2, UPT, UR9, URZ, UPT ;  /* 0x000000ff0900728c */ /* 0x000fe4000bf45270 */
[----:B------:R-:W-:Y:S02]  /*3c00*/  UIADD3 UR13, UPT, UPT, UR5, 0x4300, URZ ;  /* 0x00004300050d7890 */ /* 0x000fe4000fffe0ff */
[----:B------:R-:W-:Y:S02]  /*3c10*/  UIADD3 UR20, UPT, UPT, UR5, 0x1e300, URZ ;  /* 0x0001e30005147890 */ /* 0x000fe4000fffe0ff */
[----:B----4-:R-:W-:Y:S01]  /*3c20*/  UIADD3 UR6, UPT, UPT, UR6, 0x3f, URZ ;  /* 0x0000003f06067890 */ /* 0x010fe2000fffe0ff */
[----:B--2---:R-:W1:Y:S01]  /*3c30*/  LDS R2, [UR5+0x1d0] ;  /* 0x0001d005ff027984 */ /* 0x004e620008000800 */
[----:B------:R-:W-:Y:S02]  /*3c40*/  USHF.R.U32.HI UR13, URZ, 0x4, UR13 ;  /* 0x00000004ff0d7899 */ /* 0x000fe4000801160d */
[----:B------:R-:W-:-:S02]  /*3c50*/  USHF.R.S32.HI UR4, URZ, 0x1f, UR6 ;  /* 0x0000001fff047899 */ /* 0x000fc40008011406 */
[----:B------:R-:W-:Y:S02]  /*3c60*/  USHF.R.U32.HI UR20, URZ, 0x4, UR20 ;  /* 0x00000004ff147899 */ /* 0x000fe40008011614 */
[----:B------:R-:W-:Y:S02]  /*3c70*/  ULEA.HI UR4, UR4, UR6, URZ, 0x6 ;  /* 0x0000000604047291 */ /* 0x000fe4000f8f30ff */
[----:B------:R-:W-:Y:S02]  /*3c80*/  ULOP3.LUT UR13, UR13, 0x3fff, URZ, 0xc0, !UPT ;  /* 0x00003fff0d0d7892 */ /* 0x000fe4000f8ec0ff */
[----:B------:R-:W-:Y:S01]  /*3c90*/  USHF.R.S32.HI UR4, URZ, 0x6, UR4 ;  /* 0x00000006ff047899 */ /* 0x000fe20008011404 */
[----:B------:R-:W-:Y:S01]  /*3ca0*/  UMOV UR28, 0x0 ;  /* 0x00000000001c7882 */ /* 0x000fe20000000000 */
[----:B------:R-:W-:Y:S02]  /*3cb0*/  UMOV UR29, 0x8210010 ;  /* 0x08210010001d7882 */ /* 0x000fe40000000000 */
[----:B------:R-:W-:-:S02]  /*3cc0*/  UISETP.LT.AND UP0, UPT, UR4, 0x1, UPT ;  /* 0x000000010400788c */ /* 0x000fc4000bf01270 */
[----:B------:R-:W-:Y:S02]  /*3cd0*/  ULOP3.LUT UR20, UR20, 0x3fff, URZ, 0xc0, !UPT ;  /* 0x00003fff14147892 */ /* 0x000fe4000f8ec0ff */
[----:B------:R-:W-:Y:S02]  /*3ce0*/  ULOP3.LUT UR13, UR13, 0x10000, URZ, 0xfc, !UPT ;  /* 0x000100000d0d7892 */ /* 0x000fe4000f8efcff */
[----:B------:R-:W-:Y:S01]  /*3cf0*/  USEL UR19, UR4, 0x1, !UP0 ;  /* 0x0000000104137887 */ /* 0x000fe2000c000000 */
[----:B------:R-:W-:Y:S01]  /*3d00*/  UMOV UR26, 0x0 ;  /* 0x00000000001a7882 */ /* 0x000fe20000000000 */
[----:B------:R-:W-:Y:S01]  /*3d10*/  UMOV UR27, 0x8210010 ;  /* 0x08210010001b7882 */ /* 0x000fe20000000000 */
[----:B------:R-:W-:Y:S01]  /*3d20*/  UMOV UR24, 0x0 ;  /* 0x0000000000187882 */ /* 0x000fe20000000000 */
[----:B------:R-:W-:Y:S01]  /*3d30*/  UMOV UR25, 0x8210010 ;  /* 0x0821001000197882 */ /* 0x000fe20000000000 */
[----:B------:R-:W-:Y:S01]  /*3d40*/  UMOV UR22, 0x0 ;  /* 0x0000000000167882 */ /* 0x000fe20000000000 */
[----:B------:R-:W-:Y:S01]  /*3d50*/  UMOV UR23, 0x8210010 ;  /* 0x0821001000177882 */ /* 0x000fe20000000000 */
[----:B-1----:R-:W-:-:S02]  /*3d60*/  R2UR UR21, R2 ;  /* 0x00000000021572ca */ /* 0x002fc400000e0000 */
[----:B------:R-:W-:-:S13]  /*3d70*/  CS2R R2, SRZ ;  /* 0x0000000000027805 */ /* 0x000fda000001ff00 */
.L_x_84:
[C---:B------:R-:W-:Y:S02]  /*3d80*/  LEA R0, R8.reuse, UR5, 0x3 ;  /* 0x0000000508007c11 */ /* 0x040fe4000f8e18ff */
[----:B------:R-:W-:Y:S02]  /*3d90*/  SHF.L.U32 R5, R3, 0x1f, RZ ;  /* 0x0000001f03057819 */ /* 0x000fe400000006ff */
[----:B------:R-:W-:Y:S02]  /*3da0*/  LEA R4, R8, UR5, 0x4 ;  /* 0x0000000508047c11 */ /* 0x000fe4000f8e20ff */
[----:B------:R-:W1:Y:S02]  /*3db0*/  SYNCS.PHASECHK.TRANS64.TRYWAIT P0, [R0+URZ+0x120], R5 ;  /* 0x00012005000075a7 */ /* 0x000e6400080011ff */
[----:B-1-34-:R-:W-:Y:S05]  /*3dc0*/  @!P0 BRA `(.L_x_77) ;  /* 0x0000005800cc8947 */ /* 0x01afea0003800000 */
.L_x_195:
[----:B-1----:R-:W1:Y:S01]  /*3dd0*/  LDS.128 R4, [R4+0x1b0] ;  /* 0x0001b00004047984 */ /* 0x002e620000000c00 */
[----:B------:R-:W-:Y:S02]  /*3de0*/  VIADD R0, R0, 0x130 ;  /* 0x0000013000007836 */ /* 0x000fe40000000000 */
[----:B------:R-:W-:Y:S01]  /*3df0*/  VIADD R8, R8, 0x1 ;  /* 0x0000000108087836 */ /* 0x000fe20000000000 */
[----:B------:R-:W-:Y:S01]  /*3e00*/  @!PT LDS RZ, [RZ] ;  /* 0x00000000fffff984 */ /* 0x000fe20000000800 */
[----:B------:R-:W-:Y:S01]  /*3e10*/  @!PT LDS RZ, [RZ] ;  /* 0x00000000fffff984 */ /* 0x000fe20000000800 */
[----:B------:R-:W-:Y:S01]  /*3e20*/  @!PT LDS RZ, [RZ] ;  /* 0x00000000fffff984 */ /* 0x000fe20000000800 */
[----:B------:R-:W-:Y:S01]  /*3e30*/  @!PT LDS RZ, [RZ] ;  /* 0x00000000fffff984 */ /* 0x000fe20000000800 */
[----:B------:R2:W-:Y:S06]  /*3e40*/  MEMBAR.ALL.CTA ;  /* 0x0000000000007992 */ /* 0x0005ec0000008000 */
[----:B--2---:R-:W2:Y:S01]  /*3e50*/  FENCE.VIEW.ASYNC.S ;  /* 0x00000000000073c6 */ /* 0x004ea20000000000 */
[----:B------:R-:W-:-:S04]  /*3e60*/  PRMT R0, RZ, 0x654, R0 ;  /* 0x00000654ff007816 */ /* 0x000fc80000000000 */
[----:B--2---:R2:W-:Y:S01]  /*3e70*/  SYNCS.ARRIVE.TRANS64.RED.A1T0 RZ, [R0+URZ], RZ ;  /* 0x000000ff00ff79a7 */ /* 0x0045e200081004ff */
[----:B-1----:R-:W-:Y:S01]  /*3e80*/  LOP3.LUT P1, RZ, R6, 0x1, RZ, 0xc0, !PT ;  /* 0x0000000106ff7812 */ /* 0x002fe2000782c0ff */
[----:B--2---:R-:W-:-:S12]  /*3e90*/  BRA.U UP2, `(.L_x_78) ;  /* 0x0000000502087547 */ /* 0x004fd8000b800000 */
[----:B------:R-:W1:Y:S01]  /*3ea0*/  LDCU UR6, c[0x0][0x38c] ;  /* 0x00007180ff0677ac */ /* 0x000e620008000800 */
[----:B------:R-:W-:Y:S02]  /*3eb0*/  PLOP3.LUT P2, PT, PT, PT, PT, 0x80, 0x8 ;  /* 0x000000000008781c */ /* 0x000fe40003f4f070 */
[----:B------:R-:W-:Y:S01]  /*3ec0*/  SHF.L.U32 R5, R9, 0x1f, RZ ;  /* 0x0000001f09057819 */ /* 0x000fe200000006ff */
[----:B------:R-:W-:Y:S02]  /*3ed0*/  ULEA UR7, UR18, UR5, 0x3 ;  /* 0x0000000512077291 */ /* 0x000fe4000f8e18ff */
[----:B------:R-:W-:Y:S02]  /*3ee0*/  ULEA UR10, UR18, UR21, 0x6 ;  /* 0x00000015120a7291 */ /* 0x000fe4000f8e30ff */
[----:B-1----:R-:W-:-:S06]  /*3ef0*/  UISETP.GE.AND UP0, UPT, UR6, 0x1, UPT ;  /* 0x000000010600788c */ /* 0x002fcc000bf06270 */
[----:B------:R-:W-:-:S05]  /*3f00*/  PLOP3.LUT P0, PT, PT, PT, UP0, 0x80, 0x8 ;  /* 0x000000000008781c */ /* 0x000fca0003f0f008 */
[----:B------:R-:W-:-:S08]  /*3f10*/  @UP0 ULEA UR6, UR17, UR5, 0x3 ;  /* 0x0000000511060291 */ /* 0x000fd0000f8e18ff */
[----:B------:R-:W-:-:S04]  /*3f20*/  @P0 SHF.L.U32 R0, R2, 0x1f, RZ ;  /* 0x0000001f02000819 */ /* 0x000fc800000006ff */
[----:B------:R1:W2:Y:S01]  /*3f30*/  @P0 SYNCS.PHASECHK.TRANS64.TRYWAIT P2, [UR6], R0 ;  /* 0x00000000ff0005a7 */ /* 0x0002a20008041106 */
[----:B------:R-:W3:Y:S02]  /*3f40*/  SYNCS.PHASECHK.TRANS64.TRYWAIT P0, [UR7+0x160], R5 ;  /* 0x00016005ff0075a7 */ /* 0x000ee40008001107 */
[----:B-123--:R-:W-:Y:S05]  /*3f50*/  @!P0 BRA `(.L_x_79) ;  /* 0x00000058007c8947 */ /* 0x00efea0003800000 */
.L_x_197:
[----:B------:R-:W-:Y:S01]  /*3f60*/  UMOV UR15, UR16 ;  /* 0x00000010000f7c82 */ /* 0x000fe20008000000 */
[----:B------:R-:W-:Y:S05]  /*3f70*/  BRA.U !UP0, `(.L_x_80) ;  /* 0x0000000108c07547 */ /* 0x000fea000b800000 */
[----:B------:R-:W-:Y:S02]  /*3f80*/  UIADD3 UR15, UPT, UPT, UR19, UR16, URZ ;  /* 0x00000010130f7290 */ /* 0x000fe4000fffe0ff */
[----:B------:R-:W-:Y:S01]  /*3f90*/  UPLOP3.LUT UP3, UPT, UPT, UPT, UPT, 0x40, 0x4 ;  /* 0x000000000004789c */ /* 0x000fe20003f6e870 */
[----:B------:R-:W-:Y:S01]  /*3fa0*/  UMOV UR14, UR4 ;  /* 0x00000004000e7c82 */ /* 0x000fe20008000000 */
[----:B------:R-:W-:-:S09]  /*3fb0*/  UMOV UR46, UR17 ;  /* 0x00000011002e7c82 */ /* 0x000fd20008000000 */
.L_x_83:
[----:B--2---:R-:W-:Y:S01]  /*3fc0*/  ULEA UR6, UR46, UR5, 0x3 ;  /* 0x000000052e067291 */ /* 0x004fe2000f8e18ff */
[----:B---3--:R-:W-:Y:S11]  /*3fd0*/  @P2 BRA `(.L_x_81) ;  /* 0x00000000000c2947 */ /* 0x008ff60003800000 */
[----:B-1----:R-:W-:Y:S04]  /*3fe0*/  SHF.L.U32 R5, R2, 0x1f, RZ ;  /* 0x0000001f02057819 */ /* 0x002fe800000006ff */
[----:B------:R-:W1:Y:S02]  /*3ff0*/  SYNCS.PHASECHK.TRANS64.TRYWAIT P0, [UR6], R5 ;  /* 0x00000005ff0075a7 */ /* 0x000e640008001106 */
[----:B-1----:R-:W-:Y:S05]  /*4000*/  @!P0 BRA `(.L_x_82) ;  /* 0x0000005800688947 */ /* 0x002fea0003800000 */
.L_x_81:
[----:B------:R-:W-:Y:S01]  /*4010*/  UISETP.NE.AND UP0, UPT, UR14, 0x1, UPT ;  /* 0x000000010e00788c */ /* 0x000fe2000bf05270 */
[----:B------:R-:W-:Y:S01]  /*4020*/  PLOP3.LUT P2, PT, PT, PT, PT, 0x80, 0x8 ;  /* 0x000000000008781c */ /* 0x000fe20003f4f070 */
[----:B------:R-:W-:Y:S02]  /*4030*/  UIADD3 UR17, UPT, UPT, UR46, 0x1, URZ ;  /* 0x000000012e117890 */ /* 0x000fe4000fffe0ff */
[----:B------:R-:W-:Y:S02]  /*4040*/  ULEA UR32, UR46, UR20, 0x9 ;  /* 0x000000142e207291 */ /* 0x000fe4000f8e48ff */
[----:B------:R-:W-:Y:S01]  /*4050*/  UISETP.NE.AND UP1, UPT, UR17, 0xd, UPT ;  /* 0x0000000d1100788c */ /* 0x000fe2000bf25270 */
[----:B------:R-:W-:Y:S01]  /*4060*/  PLOP3.LUT P0, PT, PT, PT, UP0, 0x80, 0x8 ;  /* 0x000000000008781c */ /* 0x000fe20003f0f008 */
[----:B------:R-:W-:Y:S02]  /*4070*/  UIADD3 UR44, UPT, UPT, UR32, 0x80, URZ ;  /* 0x00000080202c7890 */ /* 0x000fe4000fffe0ff */
[----:B------:R-:W-:Y:S02]  /*4080*/  USEL UR31, URZ, 0x1, UP1 ;  /* 0x00000001ff1f7887 */ /* 0x000fe40008800000 */
[----:B------:R-:W-:Y:S02]  /*4090*/  USEL UR17, UR17, URZ, UP1 ;  /* 0x000000ff11117287 */ /* 0x000fe40008800000 */
[----:B------:R-:W-:Y:S02]  /*40a0*/  UIADD3 UR40, UPT, UPT, UR32, 0x100, URZ ;  /* 0x0000010020287890 */ /* 0x000fe4000fffe0ff */
[----:B------:R-:W-:Y:S01]  /*40b0*/  @UP0 ULEA UR30, UR17, UR5, 0x3 ;  /* 0x00000005111e0291 */ /* 0x000fe2000f8e18ff */
[----:B------:R-:W-:Y:S01]  /*40c0*/  LOP3.LUT R2, R2, UR31, RZ, 0x3c, !PT ;  /* 0x0000001f02027c12 */ /* 0x000fe2000f8e3cff */
[----:B------:R-:W-:Y:S02]  /*40d0*/  UIADD3 UR36, UPT, UPT, UR32, 0x180, URZ ;  /* 0x0000018020247890 */ /* 0x000fe4000fffe0ff */
[----:B------:R-:W-:Y:S01]  /*40e0*/  UIADD3 UR6, UPT, UPT, UR6, 0x68, URZ ;  /* 0x0000006806067890 */ /* 0x000fe2000fffe0ff */
[----:B-1----:R-:W-:Y:S01]  /*40f0*/  @P0 SHF.L.U32 R0, R2, 0x1f, RZ ;  /* 0x0000001f02000819 */ /* 0x002fe200000006ff */
[----:B------:R-:W-:Y:S02]  /*4100*/  UIADD3 UR16, UPT, UPT, UR16, 0x1, URZ ;  /* 0x0000000110107890 */ /* 0x000fe4000fffe0ff */
[----:B------:R-:W-:Y:S01]  /*4110*/  UIADD3 UR14, UPT, UPT, UR14, -0x1, URZ ;  /* 0xffffffff0e0e7890 */ /* 0x000fe2000fffe0ff */
[----:B------:R2:W3:Y:S01]  /*4120*/  @P0 SYNCS.PHASECHK.TRANS64.TRYWAIT P2, [UR30], R0 ;  /* 0x00000000ff0005a7 */ /* 0x0004e2000804111e */
[----:B------:R-:W-:Y:S02]  /*4130*/  ULEA UR30, UR46, UR13, 0x9 ;  /* 0x0000000d2e1e7291 */ /* 0x000fe4000f8e48ff */
[----:B------:R-:W-:Y:S02]  /*4140*/  UISETP.NE.AND UP0, UPT, UR16, UR15, UPT ;  /* 0x0000000f1000728c */ /* 0x000fe4000bf05270 */
[----:B------:R-:W-:Y:S02]  /*4150*/  UIADD3 UR42, UPT, UPT, UR30, 0x2, URZ ;  /* 0x000000021e2a7890 */ /* 0x000fe4000fffe0ff */
[----:B------:R-:W-:Y:S02]  /*4160*/  UIADD3 UR38, UPT, UPT, UR30, 0x4, URZ ;  /* 0x000000041e267890 */ /* 0x000fe4000fffe0ff */
[----:B------:R-:W-:Y:S01]  /*4170*/  UIADD3 UR34, UPT, UPT, UR30, 0x6, URZ ;  /* 0x000000061e227890 */ /* 0x000fe2000fffe0ff */
[----:B------:R-:W-:Y:S01]  /*4180*/  UMOV UR33, 0x40004040 ;  /* 0x4000404000217882 */ /* 0x000fe20000000000 */
[----:B------:R-:W-:Y:S01]  /*4190*/  UMOV UR31, 0x40004040 ;  /* 0x40004040001f7882 */ /* 0x000fe20000000000 */
[----:B------:R-:W-:Y:S01]  /*41a0*/  UMOV UR45, 0x40004040 ;  /* 0x40004040002d7882 */ /* 0x000fe20000000000 */
[----:B------:R2:W-:Y:S01]  /*41b0*/  UTCHMMA.2CTA gdesc[UR30], gdesc[UR32], tmem[UR10], tmem[UR28], idesc[UR29], UP3 ;  /* 0x00ff1c201e0075ea */ /* 0x0005e20009a0000a */
[----:B------:R-:W-:Y:S01]  /*41c0*/  UPLOP3.LUT UP3, UPT, UPT, UPT, UPT, 0x80, 0x8 ;  /* 0x000000000008789c */ /* 0x000fe20003f6f070 */
[----:B------:R-:W-:Y:S01]  /*41d0*/  UMOV UR43, 0x40004040 ;  /* 0x40004040002b7882 */ /* 0x000fe20000000000 */
[----:B------:R-:W-:Y:S01]  /*41e0*/  UMOV UR41, 0x40004040 ;  /* 0x4000404000297882 */ /* 0x000fe20000000000 */
[----:B------:R2:W-:Y:S01]  /*41f0*/  UTCHMMA.2CTA gdesc[UR42], gdesc[UR44], tmem[UR10], tmem[UR26], idesc[UR27], UPT ;  /* 0x00ff1a2c2a0075ea */ /* 0x0005e2000ba0000a */
[----:B------:R-:W-:Y:S01]  /*4200*/  UMOV UR39, 0x40004040 ;  /* 0x4000404000277882 */ /* 0x000fe20000000000 */
[----:B------:R-:W-:Y:S01]  /*4210*/  UMOV UR37, 0x40004040 ;  /* 0x4000404000257882 */ /* 0x000fe20000000000 */
[----:B------:R-:W-:Y:S01]  /*4220*/  UMOV UR35, 0x40004040 ;  /* 0x4000404000237882 */ /* 0x000fe20000000000 */
[----:B------:R2:W-:Y:S01]  /*4230*/  UTCHMMA.2CTA gdesc[UR38], gdesc[UR40], tmem[UR10], tmem[UR24], idesc[UR25], UPT ;  /* 0x00ff1828260075ea */ /* 0x0005e2000ba0000a */
[----:B------:R2:W-:Y:S01]  /*4240*/  UTCHMMA.2CTA gdesc[UR34], gdesc[UR36], tmem[UR10], tmem[UR22], idesc[UR23], UPT ;  /* 0x00ff1624220075ea */ /* 0x0005e2000ba0000a */
[----:B------:R2:W-:Y:S01]  /*4250*/  UTCBAR.2CTA.MULTICAST [UR6], URZ, UR12 ;  /* 0x000000ff060073e9 */ /* 0x0005e2000820080c */
[----:B------:R-:W-:Y:S01]  /*4260*/  UMOV UR46, UR17 ;  /* 0x00000011002e7c82 */ /* 0x000fe20008000000 */
[----:B------:R-:W-:Y:S05]  /*4270*/  BRA.U UP0, `(.L_x_83) ;  /* 0xfffffffd00507547 */ /* 0x000fea000b83ffff */
.L_x_80:
[----:B------:R-:W-:Y:S01]  /*4280*/  UIADD3 UR7, UPT, UPT, UR7, 0x140, URZ ;  /* 0x0000014007077890 */ /* 0x000fe2000fffe0ff */
[----:B------:R-:W-:-:S08]  /*4290*/  UMOV UR16, UR15 ;  /* 0x0000000f00107c82 */ /* 0x000fd00008000000 */
[----:B------:R4:W-:Y:S01]  /*42a0*/  UTCBAR.2CTA.MULTICAST [UR7], URZ, UR11 ;  /* 0x000000ff070073e9 */ /* 0x0009e2000820080b */
[----:B------:R-:W-:Y:S02]  /*42b0*/  NOP ;  /* 0x0000000000007918 */ /* 0x000fe40000000000 */
.L_x_78:
[----:B------:R-:W-:Y:S01]  /*42c0*/  UIADD3 UR18, UPT, UPT, UR18, 0x1, URZ ;  /* 0x0000000112127890 */ /* 0x000fe2000fffe0ff */
[----:B------:R-:W-:-:S03]  /*42d0*/  ISETP.NE.AND P0, PT, R8, 0x2, PT ;  /* 0x000000020800780c */ /* 0x000fc60003f05270 */
[----:B------:R-:W-:Y:S01]  /*42e0*/  UISETP.NE.AND UP0, UPT, UR18, 0x4, UPT ;  /* 0x000000041200788c */ /* 0x000fe2000bf05270 */
[----:B-12---:R-:W-:Y:S02]  /*42f0*/  SEL R0, RZ, 0x1, P0 ;  /* 0x00000001ff007807 */ /* 0x006fe40000000000 */
[----:B------:R-:W-:Y:S01]  /*4300*/  SEL R8, R8, RZ, P0 ;  /* 0x000000ff08087207 */ /* 0x000fe20000000000 */
[----:B------:R-:W-:Y:S01]  /*4310*/  USEL UR6, URZ, 0x1, UP0 ;  /* 0x00000001ff067887 */ /* 0x000fe20008000000 */
[----:B------:R-:W-:Y:S01]  /*4320*/  LOP3.LUT R3, R3, R0, RZ, 0x3c, !PT ;  /* 0x0000000003037212 */ /* 0x000fe200078e3cff */
[----:B------:R-:W-:-:S04]  /*4330*/  USEL UR18, UR18, URZ, UP0 ;  /* 0x000000ff12127287 */ /* 0x000fc80008000000 */
[----:B------:R-:W-:Y:S01]  /*4340*/  LOP3.LUT R9, R9, UR6, RZ, 0x3c, !PT ;  /* 0x0000000609097c12 */ /* 0x000fe2000f8e3cff */
[----:B------:R-:W-:Y:S07]  /*4350*/  @P1 BRA `(.L_x_84) ;  /* 0xfffffff800881947 */ /* 0x000fee000383ffff */
[----:B------:R-:W1:Y:S01]  /*4360*/  S2UR UR4, SR_CgaCtaId ;  /* 0x00000000000479c3 */ /* 0x000e620000008800 */
[----:B------:R-:W-:Y:S01]  /*4370*/  ELECT P0, URZ, PT ;  /* 0x0000000000ff782f */ /* 0x000fe20003800000 */
[----:B------:R-:W-:Y:S01]  /*4380*/  HFMA2 R0, -RZ, RZ, 0, 5.9604644775390625e-08 ;  /* 0x00000001ff007431 */ /* 0x000fe200000001ff */
[----:B------:R-:W-:-:S05]  /*4390*/  UMOV UR6, 0x40 ;  /* 0x0000004000067882 */ /* 0x000fca0000000000 */
[----:B------:R-:W-:Y:S01]  /*43a0*/  UVIRTCOUNT.DEALLOC.SMPOOL 0x80 ;  /* 0x000000800000784c */ /* 0x000fe20000000000 */
[----:B------:R-:W-:Y:S02]  /*43b0*/  UISETP.NE.AND UP0, UPT, UR9, URZ, UPT ;  /* 0x000000ff0900728c */ /* 0x000fe4000bf05270 */
[----:B-1----:R-:W-:-:S09]  /*43c0*/  ULEA UR4, UR4, UR6, 0x18 ;  /* 0x0000000604047291 */ /* 0x002fd2000f8ec0ff */
[----:B------:R1:W-:Y:S01]  /*43d0*/  @P0 STS.U8 [UR4+0x1c], R0 ;  /* 0x00001c00ff000988 */ /* 0x0003e20008000004 */
[----:B------:R-:W-:Y:S05]  /*43e0*/  BRA.U UP0, `(.L_x_85) ;  /* 0x0000000100a07547 */ /* 0x000fea000b800000 */
[----:B------:R-:W-:Y:S01]  /*43f0*/  UIADD3 UR6, UPT, UPT, UR5, 0x160, URZ ;  /* 0x0000016005067890 */ /* 0x000fe2000fffe0ff */
[----:B------:R-:W-:-:S03]  /*4400*/  SHF.L.U32 R3, R9, 0x1f, RZ ;  /* 0x0000001f09037819 */ /* 0x000fc600000006ff */
[----:B----4-:R-:W-:-:S09]  /*4410*/  ULEA UR7, UR18, UR6, 0x3 ;  /* 0x0000000612077291 */ /* 0x010fd2000f8e18ff */
[----:B------:R-:W2:Y:S02]  /*4420*/  SYNCS.PHASECHK.TRANS64.TRYWAIT P0, [UR7], R3 ;  /* 0x00000003ff0075a7 */ /* 0x000ea40008001107 */
[----:B--2---:R-:W-:Y:S05]  /*4430*/  @!P0 BRA `(.L_x_86) ;  /* 0x0000005400748947 */ /* 0x004fea0003800000 */
.L_x_200:
        /* <DEDUP_REMOVED lines=9> */
.L_x_202:
        /* <DEDUP_REMOVED lines=9> */
.L_x_204:
[----:B------:R-:W-:-:S04]  /*4560*/  UIADD3 UR9, UPT, UPT, UR9, 0x1, URZ ;  /* 0x0000000109097890 */ /* 0x000fc8000fffe0ff */
[----:B------:R-:W-:-:S04]  /*4570*/  UISETP.NE.AND UP1, UPT, UR9, 0x4, UPT ;  /* 0x000000040900788c */ /* 0x000fc8000bf25270 */
[----:B------:R-:W-:Y:S02]  /*4580*/  USEL UR7, URZ, 0x1, UP1 ;  /* 0x00000001ff077887 */ /* 0x000fe40008800000 */
[----:B------:R-:W-:-:S04]  /*4590*/  USEL UR9, UR9, URZ, UP1 ;  /* 0x000000ff09097287 */ /* 0x000fc80008800000 */
[----:B------:R-:W-:Y:S01]  /*45a0*/  ULEA UR9, UR9, UR6, 0x3 ;  /* 0x0000000609097291 */ /* 0x000fe2000f8e18ff */
[----:B-1----:R-:W-:-:S04]  /*45b0*/  LOP3.LUT R3, R2, UR7, RZ, 0x3c, !PT ;  /* 0x0000000702037c12 */ /* 0x002fc8000f8e3cff */
[----:B------:R-:W-:Y:S01]  /*45c0*/  SHF.L.U32 R3, R3, 0x1f, RZ ;  /* 0x0000001f03037819 */ /* 0x000fe200000006ff */
[----:B------:R-:W-:-:S04]  /*45d0*/  IMAD.U32 R0, RZ, RZ, UR9 ;  /* 0x00000009ff007e24 */ /* 0x000fc8000f8e00ff */
[----:B------:R1:W2:Y:S03]  /*45e0*/  SYNCS.PHASECHK.TRANS64.TRYWAIT P0, [R0+URZ], R3 ;  /* 0x00000003000075a7 */ /* 0x0002a600080011ff */
[----:B--2---:R-:W-:Y:S05]  /*45f0*/  @!P0 NANOSLEEP.SYNCS 0x989680 ;  /* 0x009896800000895d */ /* 0x004fea0003900000 */
[----:B------:R-:W2:Y:S02]  /*4600*/  @!P0 SYNCS.PHASECHK.TRANS64 P0, [R0+URZ], R3 ;  /* 0x00000003000085a7 */ /* 0x000ea400080010ff */
[----:B--2---:R-:W-:Y:S05]  /*4610*/  @P0 BRA `(.L_x_89) ;  /* 0x0000000000200947 */ /* 0x004fea0003800000 */
.L_x_90:
[----:B--2---:R2:W4:Y:S02]  /*4620*/  SYNCS.PHASECHK.TRANS64.TRYWAIT P0, [R0+URZ], R3 ;  /* 0x00000003000075a7 */ /* 0x00452400080011ff */
[----:B----4-:R-:W-:Y:S05]  /*4630*/  @!P0 NANOSLEEP.SYNCS 0x989680 ;  /* 0x009896800000895d */ /* 0x010fea0003900000 */
[----:B------:R-:W4:Y:S02]  /*4640*/  @!P0 SYNCS.PHASECHK.TRANS64 P0, [R0+URZ], R3 ;  /* 0x00000003000085a7 */ /* 0x000f2400080010ff */
[----:B----4-:R-:W-:Y:S05]  /*4650*/  @!P0 BRA `(.L_x_90) ;  /* 0xfffffffc00f08947 */ /* 0x010fea000383ffff */
[----:B------:R-:W-:Y:S05]  /*4660*/  BRA `(.L_x_89) ;  /* 0x00000000000c7947 */ /* 0x000fea0003800000 */
.L_x_85:
[----:B------:R-:W-:-:S04]  /*4670*/  UIADD3 UR6, UPT, UPT, UR5, 0x1a0, URZ ;  /* 0x000001a005067890 */ /* 0x000fc8000fffe0ff */
[----:B------:R-:W-:-:S09]  /*4680*/  UPRMT UR6, UR8, 0x654, UR6 ;  /* 0x0000065408067896 */ /* 0x000fd20008000006 */
[----:B------:R-:W-:Y:S03]  /*4690*/  SYNCS.ARRIVE.TRANS64.RED.A1T0 RZ, [UR6], RZ ;  /* 0x000000ffffff79a7 */ /* 0x000fe60008100406 */
.L_x_89:
[----:B-12---:R-:W-:Y:S01]  /*46a0*/  SHF.L.U32 R3, RZ, 0x1f, RZ ;  /* 0x0000001fff037819 */ /* 0x006fe200000006ff */
[----:B------:R-:W-:Y:S01]  /*46b0*/  UIADD3 UR6, UPT, UPT, UR5, 0x1a0, URZ ;  /* 0x000001a005067890 */ /* 0x000fe2000fffe0ff */
[----:B------:R-:W-:Y:S02]  /*46c0*/  PLOP3.LUT P0, PT, PT, PT, UP0, 0x80, 0x8 ;  /* 0x000000000008781c */ /* 0x000fe40003f0f008 */
[----:B------:R-:W1:Y:S02]  /*46d0*/  SYNCS.PHASECHK.TRANS64.TRYWAIT P1, [UR5+0x1a0], R3 ;  /* 0x0001a003ff0075a7 */ /* 0x000e640008021105 */
[----:B-1----:R-:W-:Y:S09]  /*46e0*/  @!P1 BRA `(.L_x_91) ;  /* 0x0000005400109947 */ /* 0x002ff20003800000 */
.L_x_206:
[----:B------:R-:W-:Y:S01]  /*46f0*/  @!UP0 UPRMT UR6, UR8, 0x654, UR6 ;  /* 0x0000065408068896 */ /* 0x000fe20008000006 */
[----:B------:R-:W-:Y:S02]  /*4700*/  UMOV UR5, 0x1 ;  /* 0x0000000100057882 */ /* 0x000fe40000000000 */
[----:B------:R-:W-:-:S06]  /*4710*/  UMOV UR8, 0xffff ;  /* 0x0000ffff00087882 */ /* 0x000fcc0000000000 */
[----:B------:R-:W-:Y:S01]  /*4720*/  @!P0 SYNCS.ARRIVE.TRANS64.RED.A1T0 RZ, [UR6], RZ ;  /* 0x000000ffffff89a7 */ /* 0x000fe20008100406 */
[----:B------:R-:W-:Y:S01]  /*4730*/  NOP ;  /* 0x0000000000007918 */ /* 0x000fe20000000000 */
[----:B-1----:R-:W1:Y:S01]  /*4740*/  LDS R0, [UR4+0x14] ;  /* 0x00001404ff007984 */ /* 0x002e620008000800 */
[----:B------:R-:W-:-:S04]  /*4750*/  ULOP3.LUT UR6, UR21, 0xffff, URZ, 0xc0, !UPT ;  /* 0x0000ffff15067892 */ /* 0x000fc8000f8ec0ff */
[----:B------:R-:W-:-:S04]  /*4760*/  USHF.R.U32.HI UR6, URZ, 0x5, UR6 ;  /* 0x00000005ff067899 */ /* 0x000fc80008011606 */
[----:B------:R-:W-:Y:S02]  /*4770*/  USHF.L.U32 UR8, UR8, UR6, URZ ;  /* 0x0000000608087299 */ /* 0x000fe400080006ff */
[----:B------:R-:W-:-:S04]  /*4780*/  USHF.L.U32 UR5, UR5, UR6, URZ ;  /* 0x0000000605057299 */ /* 0x000fc800080006ff */
[----:B-1----:R-:W-:-:S04]  /*4790*/  LOP3.LUT R0, R0, UR8, RZ, 0xc0, !PT ;  /* 0x0000000800007c12 */ /* 0x002fc8000f8ec0ff */
[----:B------:R-:W-:-:S13]  /*47a0*/  ISETP.NE.AND P0, PT, R0, UR8, PT ;  /* 0x0000000800007c0c */ /* 0x000fda000bf05270 */
[----:B------:R-:W-:Y:S05]  /*47b0*/  @P0 BRA `(.L_x_92) ;  /* 0x0000000000580947 */ /* 0x000fea0003800000 */
[----:B------:R-:W1:Y:S02]  /*47c0*/  LDS R0, [UR4+0x18] ;  /* 0x00001804ff007984 */ /* 0x000e640008000800 */
[----:B-1----:R-:W-:-:S04]  /*47d0*/  LOP3.LUT R0, R0, UR5, RZ, 0xc0, !PT ;  /* 0x0000000500007c12 */ /* 0x002fc8000f8ec0ff */
[----:B------:R-:W-:-:S13]  /*47e0*/  ISETP.NE.AND P0, PT, R0, UR5, PT ;  /* 0x0000000500007c0c */ /* 0x000fda000bf05270 */
[----:B------:R-:W-:Y:S05]  /*47f0*/  @P0 BRA `(.L_x_93) ;  /* 0x00000000003c0947 */ /* 0x000fea0003800000 */
[----:B------:R-:W1:Y:S01]  /*4800*/  S2R R2, SR_LANEID ;  /* 0x0000000000027919 */ /* 0x000e620000000000 */
[----:B------:R-:W-:Y:S01]  /*4810*/  ULOP3.LUT UR8, URZ, UR8, URZ, 0x33, !UPT ;  /* 0x00000008ff087292 */ /* 0x000fe2000f8e33ff */
[----:B------:R-:W-:Y:S01]  /*4820*/  LOP3.LUT R4, RZ, UR5, RZ, 0x33, !PT ;  /* 0x00000005ff047c12 */ /* 0x000fe2000f8e33ff */
[----:B----4-:R-:W-:Y:S02]  /*4830*/  VOTEU.ANY UR7, UPT, PT ;  /* 0x0000000000077886 */ /* 0x010fe400038e0100 */
[----:B------:R-:W-:Y:S01]  /*4840*/  UFLO.U32 UR7, UR7 ;  /* 0x00000007000772bd */ /* 0x000fe200080e0000 */
[----:B------:R-:W2:Y:S01]  /*4850*/  REDUX UR5, R4 ;  /* 0x00000000040573c4 */ /* 0x000ea20000000000 */
[----:B------:R-:W-:-:S06]  /*4860*/  IMAD.U32 R0, RZ, RZ, UR8 ;  /* 0x00000008ff007e24 */ /* 0x000fcc000f8e00ff */
[----:B------:R4:W-:Y:S01]  /*4870*/  UTCATOMSWS.AND URZ, UR8 ;  /* 0x0000000800ff79e3 */ /* 0x0009e20008000000 */
[----:B------:R-:W3:Y:S01]  /*4880*/  REDUX UR6, R0 ;  /* 0x00000000000673c4 */ /* 0x000ee20000000000 */
[----:B-1----:R-:W-:Y:S01]  /*4890*/  ISETP.EQ.U32.AND P0, PT, R2, UR7, PT ;  /* 0x0000000702007c0c */ /* 0x002fe2000bf02070 */
[----:B--2---:R-:W-:Y:S01]  /*48a0*/  IMAD.U32 R2, RZ, RZ, UR5 ;  /* 0x00000005ff027e24 */ /* 0x004fe2000f8e00ff */
[----:B---3--:R-:W-:-:S11]  /*48b0*/  MOV R3, UR6 ;  /* 0x0000000600037c02 */ /* 0x008fd60008000f00 */
[----:B------:R4:W-:Y:S04]  /*48c0*/  @P0 ATOMS.AND RZ, [UR4+0x14], R3 ;  /* 0x00001403ffff098c */ /* 0x0009e8000a800004 */
[----:B------:R4:W-:Y:S01]  /*48d0*/  @P0 ATOMS.AND RZ, [UR4+0x18], R2 ;  /* 0x00001802ffff098c */ /* 0x0009e2000a800004 */
[----:B------:R-:W-:Y:S05]  /*48e0*/  BRA `(.L_x_94) ;  /* 0x0000000000147947 */ /* 0x000fea0003800000 */
.L_x_93:
[----:B------:R-:W-:Y:S02]  /*48f0*/  MOV R2, 0x4910 ;  /* 0x0000491000027802 */ /* 0x000fe40000000f00 */
[----:B---345:R-:W-:Y:S05]  /*4900*/  CALL.REL.NOINC `($__internal_0_$__cuda_sm10x_tcgen05_guardrail_trap_col_being_dealloced_not_returned_by_alloc) ;  /* 0x0000005400f07944 */ /* 0x038fea0003c00000 */
[----:B------:R-:W-:Y:S05]  /*4910*/  BRA `(.L_x_94) ;  /* 0x0000000000087947 */ /* 0x000fea0003800000 */
.L_x_92:
[----:B------:R-:W-:Y:S02]  /*4920*/  MOV R2, 0x4940 ;  /* 0x0000494000027802 */ /* 0x000fe40000000f00 */
[----:B---345:R-:W-:Y:S05]  /*4930*/  CALL.REL.NOINC `($__internal_2_$__cuda_sm10x_tcgen05_guardrail_trap_unallocated_columns_being_dealloced) ;  /* 0x0000005400fc7944 */ /* 0x038fea0003c00000 */
.L_x_94:
[----:B------:R-:W-:Y:S01]  /*4940*/  NOP ;  /* 0x0000000000007918 */ /* 0x000fe20000000000 */
[----:B----4-:R-:W-:Y:S05]  /*4950*/  EXIT ;  /* 0x000000000000794d */ /* 0x010fea0003800000 */
.L_x_65:
[----:B------:R-:W-:-:S09]  /*4960*/  UISETP.NE.OR UP5, UPT, UR10, 0x3, !UP5 ;  /* 0x000000030a00788c */ /* 0x000fd2000efa5670 */
[----:B------:R-:W-:Y:S05]  /*4970*/  BRA.U UP5, `(.L_x_95) ;  /* 0x0000001105787547 */ /* 0x000fea000b800000 */
[----:B------:R-:W1:Y:S01]  /*4980*/  LDC R0, c[0x0][0xb30] ;  /* 0x0002cc00ff007b82 */ /* 0x000e620000000800 */
[----:B------:R-:W2:Y:S01]  /*4990*/  LDCU.64 UR8, c[0x0][0x888] ;  /* 0x00011100ff0877ac */ /* 0x000ea20008000a00 */
[----:B------:R-:W-:Y:S02]  /*49a0*/  HFMA2 R25, -RZ, RZ, 0, 0 ;  /* 0x00000000ff197431 */ /* 0x000fe400000001ff */
[----:B-----5:R-:W-:Y:S01]  /*49b0*/  IMAD.MOV.U32 R32, RZ, RZ, 0x1 ;  /* 0x00000001ff207424 */ /* 0x020fe200078e00ff */
[----:B------:R-:W-:Y:S01]  /*49c0*/  MOV R23, 0x1000 ;  /* 0x0000100000177802 */ /* 0x000fe20000000f00 */
[----:B------:R-:W3:Y:S01]  /*49d0*/  LDCU.64 UR4, c[0x0][0x890] ;  /* 0x00011200ff0477ac */ /* 0x000ee20008000a00 */
[----:B------:R-:W-:Y:S01]  /*49e0*/  IMAD.MOV.U32 R27, RZ, RZ, RZ ;  /* 0x000000ffff1b7224 */ /* 0x000fe200078e00ff */
[----:B------:R-:W4:Y:S01]  /*49f0*/  LDC R19, c[0x0][0x370] ;  /* 0x0000dc00ff137b82 */ /* 0x000f220000000800 */
[----:B------:R-:W-:Y:S01]  /*4a00*/  UMOV UR7, 0x400 ;  /* 0x0000040000077882 */ /* 0x000fe20000000000 */
[----:B------:R-:W-:-:S02]  /*4a10*/  UPLOP3.LUT UP0, UPT, UPT, UPT, UPT, 0x40, 0x4 ;  /* 0x000000000004789c */ /* 0x000fc40003f0e870 */
[----:B------:R-:W-:-:S04]  /*4a20*/  ULEA UR7, UR37, UR7, 0x18 ;  /* 0x0000000725077291 */ /* 0x000fc8000f8ec0ff */
[----:B------:R-:W4:Y:S01]  /*4a30*/  LDC R2, c[0x0][0xb0c] ;  /* 0x0002c300ff027b82 */ /* 0x000f220000000800 */
[----:B------:R-:W-:Y:S02]  /*4a40*/  UIADD3 UR13, UPT, UPT, UR7, 0xe8, URZ ;  /* 0x000000e8070d7890 */ /* 0x000fe4000fffe0ff */
[----:B--2---:R-:W-:Y:S02]  /*4a50*/  UISETP.NE.U32.AND UP3, UPT, UR8, URZ, UPT ;  /* 0x000000ff0800728c */ /* 0x004fe4000bf65070 */
[----:B------:R-:W-:Y:S02]  /*4a60*/  UIADD3 UR41, UPT, UPT, UR7, 0xd0, URZ ;  /* 0x000000d007297890 */ /* 0x000fe4000fffe0ff */
[----:B---3--:R-:W-:Y:S01]  /*4a70*/  UISETP.NE.U32.AND UP4, UPT, UR4, URZ, UPT ;  /* 0x000000ff0400728c */ /* 0x008fe2000bf85070 */
[----:B------:R-:W2:Y:S01]  /*4a80*/  LDC R18, c[0x0][0xb20] ;  /* 0x0002c800ff127b82 */ /* 0x000ea20000000800 */
[----:B-1----:R-:W-:Y:S01]  /*4a90*/  ISETP.NE.AND P1, PT, R0, 0x1, PT ;  /* 0x000000010000780c */ /* 0x002fe20003f25270 */
[----:B------:R-:W-:-:S02]  /*4aa0*/  UISETP.NE.AND.EX UP3, UPT, UR9, URZ, UPT, UP3 ;  /* 0x000000ff0900728c */ /* 0x000fc4000bf65330 */
[----:B------:R-:W-:Y:S02]  /*4ab0*/  UIADD3 UR33, UPT, UPT, UR7, 0xd8, URZ ;  /* 0x000000d807217890 */ /* 0x000fe4000fffe0ff */
[----:B------:R-:W-:Y:S02]  /*4ac0*/  UIADD3 UR25, UPT, UPT, UR7, 0xe0, URZ ;  /* 0x000000e007197890 */ /* 0x000fe4000fffe0ff */
[----:B------:R-:W1:Y:S01]  /*4ad0*/  LDC.64 R36, c[0x0][0x348] ;  /* 0x0000d200ff247b82 */ /* 0x000e620000000a00 */
[----:B------:R-:W-:Y:S02]  /*4ae0*/  UPRMT UR13, UR37, 0x654, UR13 ;  /* 0x00000654250d7896 */ /* 0x000fe4000800000d */
[----:B------:R-:W-:-:S05]  /*4af0*/  UISETP.NE.AND.EX UP4, UPT, UR5, URZ, UPT, UP4 ;  /* 0x000000ff0500728c */ /* 0x000fca000bf85340 */
[----:B------:R-:W3:Y:S08]  /*4b00*/  LDC.64 R16, c[0x0][0xb10] ;  /* 0x0002c400ff107b82 */ /* 0x000ef00000000a00 */
[----:B------:R-:W1:Y:S08]  /*4b10*/  LDC.64 R6, c[0x0][0xb18] ;  /* 0x0002c600ff067b82 */ /* 0x000e700000000a00 */
[----:B------:R-:W1:Y:S08]  /*4b20*/  LDC.64 R4, c[0x0][0xb28] ;  /* 0x0002ca00ff047b82 */ /* 0x000e700000000a00 */
[----:B--2-4-:R-:W1:Y:S02]  /*4b30*/  LDC R22, c[0x0][0x374] ;  /* 0x0000dd00ff167b82 */ /* 0x014e640000000800 */
.L_x_106:
[----:B------:R-:W-:Y:S02]  /*4b40*/  LEA R0, R27, UR7, 0x3 ;  /* 0x000000071b007c11 */ /* 0x000fe4000f8e18ff */
[----:B------:R-:W-:Y:S02]  /*4b50*/  SHF.L.U32 R3, R25, 0x1f, RZ ;  /* 0x0000001f19037819 */ /* 0x000fe400000006ff */
[----:B------:R-:W-:Y:S02]  /*4b60*/  LEA R28, R27, UR7, 0x4 ;  /* 0x000000071b1c7c11 */ /* 0x000fe4000f8e20ff */
[----:B--2---:R-:W2:Y:S02]  /*4b70*/  SYNCS.PHASECHK.TRANS64.TRYWAIT P0, [R0+URZ+0x120], R3 ;  /* 0x00012003000075a7 */ /* 0x004ea400080011ff */
[----:B--2---:R-:W-:Y:S05]  /*4b80*/  @!P0 BRA `(.L_x_96) ;  /* 0x0000005000008947 */ /* 0x004fea0003800000 */
.L_x_207:
[----:B------:R-:W-:Y:S01]  /*4b90*/  ISETP.GE.AND P0, PT, R26, 0x1, PT ;  /* 0x000000011a00780c */ /* 0x000fe20003f06270 */
[----:B------:R-:W4:Y:S01]  /*4ba0*/  LDS.128 R28, [R28+0x1b0] ;  /* 0x0001b0001c1c7984 */ /* 0x000f220000000c00 */
[----:B--2---:R-:W-:Y:S01]  /*4bb0*/  VIADD R0, R0, 0x130 ;  /* 0x0000013000007836 */ /* 0x004fe20000000000 */
[----:B------:R-:W-:Y:S01]  /*4bc0*/  @!PT LDS RZ, [RZ] ;  /* 0x00000000fffff984 */ /* 0x000fe20000000800 */
[----:B------:R-:W-:Y:S01]  /*4bd0*/  @!PT LDS RZ, [RZ] ;  /* 0x00000000fffff984 */ /* 0x000fe20000000800 */
[----:B------:R-:W-:Y:S01]  /*4be0*/  @!PT LDS RZ, [RZ] ;  /* 0x00000000fffff984 */ /* 0x000fe20000000800 */
[----:B------:R-:W-:Y:S01]  /*4bf0*/  @!PT LDS RZ, [RZ] ;  /* 0x00000000fffff984 */ /* 0x000fe20000000800 */
[----:B------:R2:W-:Y:S06]  /*4c00*/  MEMBAR.ALL.CTA ;  /* 0x0000000000007992 */ /* 0x0005ec0000008000 */
[----:B--2---:R-:W2:Y:S01]  /*4c10*/  FENCE.VIEW.ASYNC.S ;  /* 0x00000000000073c6 */ /* 0x004ea20000000000 */
[----:B------:R-:W-:Y:S04]  /*4c20*/  PRMT R0, RZ, 0x654, R0 ;  /* 0x00000654ff007816 */ /* 0x000fe80000000000 */
[----:B--2---:R2:W-:Y:S01]  /*4c30*/  SYNCS.ARRIVE.TRANS64.RED.A1T0 RZ, [R0+URZ], RZ ;  /* 0x000000ff00ff79a7 */ /* 0x0045e200081004ff */
[----:B----4-:R-:W-:Y:S11]  /*4c40*/  LOP3.LUT P3, RZ, R30, 0x1, RZ, 0xc0, !PT ;  /* 0x000000011eff7812 */ /* 0x010ff6000786c0ff */
[----:B------:R-:W-:Y:S02]  /*4c50*/  @!UPT UIADD3 URZ, UPT, UPT, URZ, URZ, URZ ;  /* 0x000000fffffff290 */ /* 0x000fe4000fffe0ff */
[----:B------:R-:W-:Y:S02]  /*4c60*/  @P3 MOV R13, R28 ;  /* 0x0000001c000d3202 */ /* 0x000fe40000000f00 */
[----:B------:R-:W-:Y:S01]  /*4c70*/  @P3 LOP3.LUT R8, R29, 0xffff, RZ, 0xc0, !PT ;  /* 0x0000ffff1d083812 */ /* 0x000fe200078ec0ff */
[----:B--2---:R-:W-:Y:S06]  /*4c80*/  @!P0 BRA `(.L_x_97) ;  /* 0x0000000000a48947 */ /* 0x004fec0003800000 */
[----:B-1----:R-:W-:Y:S01]  /*4c90*/  IMAD.HI.U32 R33, R22, R7, RZ ;  /* 0x0000000716217227 */ /* 0x002fe200078e00ff */
[----:B------:R-:W-:Y:S02]  /*4ca0*/  ISETP.NE.AND P0, PT, R6, 0x1, PT ;  /* 0x000000010600780c */ /* 0x000fe40003f05270 */
[----:B------:R-:W-:Y:S01]  /*4cb0*/  ISETP.NE.AND P2, PT, R26, 0x1, PT ;  /* 0x000000011a00780c */ /* 0x000fe20003f45270 */
[----:B---3--:R-:W-:Y:S01]  /*4cc0*/  IMAD.HI.U32 R34, R19, R16, RZ ;  /* 0x0000001013227227 */ /* 0x008fe200078e00ff */
[----:B------:R-:W-:Y:S02]  /*4cd0*/  SHF.R.U32.HI R33, RZ, R18, R33 ;  /* 0x00000012ff217219 */ /* 0x000fe40000011621 */
[----:B------:R-:W-:Y:S01]  /*4ce0*/  ISETP.NE.AND P4, PT, R2, 0x1, PT ;  /* 0x000000010200780c */ /* 0x000fe20003f85270 */
[----:B------:R-:W-:Y:S01]  /*4cf0*/  IMAD.HI.U32 R38, R13, R16, RZ ;  /* 0x000000100d267227 */ /* 0x000fe200078e00ff */
[----:B------:R-:W-:Y:S02]  /*4d00*/  SHF.R.U32.HI R34, RZ, R17, R34 ;  /* 0x00000011ff227219 */ /* 0x000fe40000011622 */
[----:B------:R-:W-:Y:S01]  /*4d10*/  SEL R3, R22, R33, !P0 ;  /* 0x0000002116037207 */ /* 0x000fe20004000000 */
[C---:B------:R-:W-:Y:S01]  /*4d20*/  IMAD.HI.U32 R33, R8.reuse, R7, RZ ;  /* 0x0000000708217227 */ /* 0x040fe200078e00ff */
[----:B------:R-:W-:Y:S02]  /*4d30*/  SEL R11, R19, R34, !P4 ;  /* 0x00000022130b7207 */ /* 0x000fe40006000000 */
[----:B------:R-:W-:Y:S01]  /*4d40*/  SHF.R.U32.HI R38, RZ, R17, R38 ;  /* 0x00000011ff267219 */ /* 0x000fe20000011626 */
[----:B------:R-:W-:Y:S01]  /*4d50*/  IMAD.HI.U32 R40, R3, R4, RZ ;  /* 0x0000000403287227 */ /* 0x000fe200078e00ff */
[----:B------:R-:W-:Y:S03]  /*4d60*/  SHF.R.U32.HI R33, RZ, R18, R33 ;  /* 0x00000012ff217219 */ /* 0x000fe60000011621 */
[----:B------:R-:W-:Y:S01]  /*4d70*/  IMAD.HI.U32 R34, R11, R4, RZ ;  /* 0x000000040b227227 */ /* 0x000fe200078e00ff */
[----:B------:R-:W-:Y:S02]  /*4d80*/  @P2 SHF.R.U32.HI R3, RZ, R5, R40 ;  /* 0x00000005ff032219 */ /* 0x000fe40000011628 */
[----:B------:R-:W-:Y:S02]  /*4d90*/  SEL R9, R8, R33, !P0 ;  /* 0x0000002108097207 */ /* 0x000fe40004000000 */
[----:B------:R-:W-:Y:S01]  /*4da0*/  @P2 SHF.R.U32.HI R11, RZ, R5, R34 ;  /* 0x00000005ff0b2219 */ /* 0x000fe20000011622 */
[C---:B------:R-:W-:Y:S01]  /*4db0*/  IMAD R10, R26.reuse, R3, RZ ;  /* 0x000000031a0a7224 */ /* 0x040fe200078e02ff */
[----:B------:R-:W-:Y:S01]  /*4dc0*/  SEL R3, R13, R38, !P4 ;  /* 0x000000260d037207 */ /* 0x000fe20006000000 */
[C---:B------:R-:W-:Y:S03]  /*4dd0*/  IMAD.HI.U32 R14, R9.reuse, R4, RZ ;  /* 0x00000004090e7227 */ /* 0x040fe600078e00ff */
[----:B------:R-:W-:Y:S01]  /*4de0*/  ISETP.GE.AND P0, PT, R9, R10, PT ;  /* 0x0000000a0900720c */ /* 0x000fe20003f06270 */
[C---:B------:R-:W-:Y:S01]  /*4df0*/  IMAD R12, R26.reuse, R11, RZ ;  /* 0x0000000b1a0c7224 */ /* 0x040fe200078e02ff */
[-C--:B------:R-:W-:Y:S04]  /*4e00*/  SHF.R.U32.HI R14, RZ, R5.reuse, R14 ;  /* 0x00000005ff0e7219 */ /* 0x080fe8000001160e */
[----:B------:R-:W-:Y:S02]  /*4e10*/  ISETP.GE.OR P0, PT, R3, R12, P0 ;  /* 0x0000000c0300720c */ /* 0x000fe40000706670 */
[----:B------:R-:W-:Y:S05]  /*4e20*/  SEL R15, R9, R14, !P2 ;  /* 0x0000000e090f7207 */ /* 0x000fea0005000000 */
[----:B------:R-:W-:Y:S04]  /*4e30*/  IMAD.MOV R14, RZ, RZ, -R15 ;  /* 0x000000ffff0e7224 */ /* 0x000fe800078e0a0f */
[----:B------:R-:W-:Y:S02]  /*4e40*/  IMAD R14, R26, R14, R9 ;  /* 0x0000000e1a0e7224 */ /* 0x000fe400078e0209 */
[C---:B------:R-:W-:Y:S05]  /*4e50*/  @!P0 IMAD.HI.U32 R10, R3.reuse, R4, RZ ;  /* 0x00000004030a8227 */ /* 0x040fea00078e00ff */
[----:B------:R-:W-:Y:S04]  /*4e60*/  @!P0 SHF.R.U32.HI R10, RZ, R5, R10 ;  /* 0x00000005ff0a8219 */ /* 0x000fe8000001160a */
[----:B------:R-:W-:Y:S01]  /*4e70*/  @!P0 SEL R0, R3, R10, !P2 ;  /* 0x0000000a03008207 */ /* 0x000fe20005000000 */
[----:B------:R-:W-:Y:S03]  /*4e80*/  IMAD.MOV R10, RZ, RZ, -R3 ;  /* 0x000000ffff0a7224 */ /* 0x000fe600078e0a03 */
[----:B------:R-:W-:Y:S01]  /*4e90*/  @!P0 IADD3 R15, PT, PT, R15, -R0, RZ ;  /* 0x800000000f0f8210 */ /* 0x000fe20007ffe0ff */
[----:B------:R-:W-:Y:S01]  /*4ea0*/  @!P0 IMAD R0, R11, R14, R0 ;  /* 0x0000000e0b008224 */ /* 0x000fe200078e0200 */
[----:B------:R-:W-:Y:S01]  /*4eb0*/  IADD3 R11, PT, PT, -R9, RZ, RZ ;  /* 0x000000ff090b7210 */ /* 0x000fe20007ffe1ff */
[----:B------:R-:W-:Y:S02]  /*4ec0*/  IMAD R13, R2, R10, R13 ;  /* 0x0000000a020d7224 */ /* 0x000fe400078e020d */
[----:B------:R-:W-:Y:S02]  /*4ed0*/  @!P0 IMAD R9, R15, R26, R3 ;  /* 0x0000001a0f098224 */ /* 0x000fe400078e0203 */
[----:B------:R-:W-:Y:S02]  /*4ee0*/  @!P0 IMAD.MOV.U32 R3, RZ, RZ, R0 ;  /* 0x000000ffff038224 */ /* 0x000fe400078e0000 */
[----:B------:R-:W-:Y:S02]  /*4ef0*/  IMAD R8, R6, R11, R8 ;  /* 0x0000000b06087224 */ /* 0x000fe400078e0208 */
[----:B------:R-:W-:Y:S02]  /*4f00*/  IMAD R13, R3, R2, R13 ;  /* 0x00000002030d7224 */ /* 0x000fe400078e020d */
[----:B------:R-:W-:Y:S02]  /*4f10*/  IMAD R8, R9, R6, R8 ;  /* 0x0000000609087224 */ /* 0x000fe400078e0208 */
.L_x_97:
[----:B------:R-:W-:Y:S05]  /*4f20*/  BRA.U UP0, `(.L_x_98) ;  /* 0x0000000100107547 */ /* 0x000fea000b800000 */
[----:B------:R-:W-:Y:S04]  /*4f30*/  MOV R0, UR6 ;  /* 0x0000000600007c02 */ /* 0x000fe80008000f00 */
[----:B------:R-:W-:Y:S04]  /*4f40*/  SHF.L.U32 R3, R0, 0x1f, RZ ;  /* 0x0000001f00037819 */ /* 0x000fe800000006ff */
[----:B------:R-:W2:Y:S02]  /*4f50*/  SYNCS.PHASECHK.TRANS64.TRYWAIT P0, [UR7+0x118], R3 ;  /* 0x00011803ff0075a7 */ /* 0x000ea40008001107 */
[----:B--2---:R-:W-:Y:S05]  /*4f60*/  @!P0 BRA `(.L_x_99) ;  /* 0x0000004c001c8947 */ /* 0x004fea0003800000 */
.L_x_98:
[----:B------:R-:W-:Y:S02]  /*4f70*/  R2UR UR42, R20 ;  /* 0x00000000142a72ca */ /* 0x000fe400000e0000 */
[----:B------:R-:W-:Y:S02]  /*4f80*/  R2UR UR43, R21 ;  /* 0x00000000152b72ca */ /* 0x000fe400000e0000 */
[----:B------:R-:W-:Y:S02]  /*4f90*/  ISETP.NE.U32.AND P2, PT, RZ, UR4, PT ;  /* 0x00000004ff007c0c */ /* 0x000fe4000bf45070 */
[----:B------:R-:W-:Y:S02]  /*4fa0*/  SHF.L.U32 R12, R32, 0x1f, RZ ;  /* 0x0000001f200c7819 */ /* 0x000fe400000006ff */
[----:B------:R-:W-:Y:S05]  /*4fb0*/  ISETP.NE.AND.EX P2, PT, RZ, UR5, PT, P2 ;  /* 0x00000005ff007c0c */ /* 0x000fea000bf45320 */
[----:B------:R-:W-:Y:S02]  /*4fc0*/  USHF.L.U32 UR42, UR42, 0x7, URZ ;  /* 0x000000072a2a7899 */ /* 0x000fe400080006ff */
[----:B------:R-:W-:Y:S01]  /*4fd0*/  USHF.L.U32 UR43, UR43, 0x6, URZ ;  /* 0x000000062b2b7899 */ /* 0x000fe200080006ff */
[----:B------:R-:W-:Y:S11]  /*4fe0*/  BRA.U !UP4, `(.L_x_100) ;  /* 0x000000010c347547 */ /* 0x000ff6000b800000 */
[----:B------:R-:W-:Y:S01]  /*4ff0*/  UPLOP3.LUT UP1, UPT, UPT, UPT, UP3, 0x80, 0x8 ;  /* 0x000000000008789c */ /* 0x000fe20003f2f030 */
[----:B--2---:R-:W-:Y:S02]  /*5000*/  HFMA2 R0, -RZ, RZ, 0, 5.9604644775390625e-08 ;  /* 0x00000001ff007431 */ /* 0x004fe400000001ff */
[----:B------:R-:W-:Y:S03]  /*5010*/  IMAD.MOV.U32 R59, RZ, RZ, 0x1 ;  /* 0x00000001ff3b7424 */ /* 0x000fe600078e00ff */
[----:B------:R-:W-:Y:S05]  /*5020*/  PLOP3.LUT P0, PT, PT, PT, UP1, 0x80, 0x8 ;  /* 0x000000000008781c */ /* 0x000fea0003f0f018 */
[----:B------:R-:W2:Y:S01]  /*5030*/  @UP1 LDCU.64 UR10, c[0x0][0x888] ;  /* 0x00011100ff0a17ac */ /* 0x000ea20008000a00 */
[----:B------:R-:W-:Y:S07]  /*5040*/  @UP1 UIMAD UR8, UR36, UR4, URZ ;  /* 0x00000004240812a4 */ /* 0x000fee000f8e02ff */
[----:B------:R-:W-:Y:S01]  /*5050*/  @!P0 PRMT R59, R0, 0x7610, R59 ;  /* 0x00007610003b8816 */ /* 0x000fe2000000003b */
[----:B--2---:R-:W-:Y:S03]  /*5060*/  @UP1 UIMAD.WIDE UR10, UR8, 0x4, UR10 ;  /* 0x00000004080a18a5 */ /* 0x004fe6000f8e020a */
[----:B------:R-:W2:Y:S03]  /*5070*/  @!UP1 LDCU UR8, c[0x0][0x880] ;  /* 0x00011000ff0897ac */ /* 0x000ea60008000800 */
[----:B------:R-:W-:Y:S01]  /*5080*/  IMAD.U32 R10, RZ, RZ, UR10 ;  /* 0x0000000aff0a7e24 */ /* 0x000fe2000f8e00ff */
[----:B------:R-:W-:Y:S05]  /*5090*/  MOV R11, UR11 ;  /* 0x0000000b000b7c02 */ /* 0x000fea0008000f00 */
[----:B------:R4:W5:Y:S02]  /*50a0*/  @P0 LDG.E R35, desc[UR46][R10.64] ;  /* 0x0000002e0a230981 */ /* 0x000964000c1e1900 */
[----:B--2-4-:R-:W-:Y:S07]  /*50b0*/  @!P0 IMAD.U32 R35, RZ, RZ, UR8 ;  /* 0x00000008ff238e24 */ /* 0x014fee000f8e00ff */
.L_x_100:
[----:B-----5:R-:W-:Y:S01]  /*50c0*/  @!P2 FSETP.EQ.AND P0, PT, R35, RZ, PT ;  /* 0x000000ff2300a20b */ /* 0x020fe20003f02000 */
[----:B------:R-:W-:Y:S01]  /*50d0*/  @!UPT UIADD3 URZ, UPT, UPT, URZ, URZ, URZ ;  /* 0x000000fffffff290 */ /* 0x000fe2000fffe0ff */
[----:B------:R-:W-:Y:S11]  /*50e0*/  @!P2 BRA `(.L_x_101) ;  /* 0x000000000014a947 */ /* 0x000ff60003800000 */
[----:B------:R-:W-:Y:S02]  /*50f0*/  LOP3.LUT P2, RZ, R59, 0xff, RZ, 0xc0, !PT ;  /* 0x000000ff3bff7812 */ /* 0x000fe4000784c0ff */
[----:B------:R-:W-:Y:S04]  /*5100*/  PLOP3.LUT P0, PT, PT, PT, UP1, 0x80, 0x8 ;  /* 0x000000000008781c */ /* 0x000fe80003f0f018 */
[----:B------:R-:W-:Y:S07]  /*5110*/  PLOP3.LUT P0, PT, P0, PT, PT, 0x8, 0x80 ;  /* 0x000000000080781c */ /* 0x000fee000070e170 */
[----:B------:R-:W-:Y:S11]  /*5120*/  @P2 FSETP.EQ.AND P0, PT, R35, RZ, PT ;  /* 0x000000ff2300220b */ /* 0x000ff60003f02000 */
[----:B------:R-:W-:Y:S02]  /*5130*/  @!UPT UIADD3 URZ, UPT, UPT, URZ, URZ, URZ ;  /* 0x000000fffffff290 */ /* 0x000fe4000fffe0ff */
.L_x_101:
[----:B------:R-:W4:Y:S01]  /*5140*/  SYNCS.PHASECHK.TRANS64.TRYWAIT P2, [UR7+0xf0], R12 ;  /* 0x0000f00cff0075a7 */ /* 0x000f220008041107 */
[----:B------:R-:W-:Y:S04]  /*5150*/  ELECT P4, URZ, PT ;  /* 0x0000000000ff782f */ /* 0x000fe80003880000 */
[----:B------:R-:W-:Y:S11]  /*5160*/  PLOP3.LUT P4, PT, P0, P4, PT, 0xf2, 0x2f ;  /* 0x00000000002f781c */ /* 0x000ff60000789e72 */
[----:B------:R-:W-:Y:S02]  /*5170*/  @!UPT UIADD3 URZ, UPT, UPT, URZ, URZ, URZ ;  /* 0x000000fffffff290 */ /* 0x000fe4000fffe0ff */
[----:B-1----:R-:W-:Y:S05]  /*5180*/  @!P4 IADD3 R9, P0, PT, R36, 0x580, RZ ;  /* 0x000005802409c810 */ /* 0x002fea0007f1e0ff */
[----:B--2---:R-:W-:Y:S01]  /*5190*/  @!P4 IMAD.X R0, RZ, RZ, R37, P0 ;  /* 0x000000ffff00c224 */ /* 0x004fe200000e0625 */
[----:B----4-:R-:W-:Y:S07]  /*51a0*/  @!P2 BRA `(.L_x_102) ;  /* 0x0000004800a4a947 */ /* 0x010fee0003800000 */
.L_x_210:
[----:B------:R-:W-:Y:S01]  /*51b0*/  @!P4 R2UR UR9, R9 ;  /* 0x000000000909c2ca */ /* 0x000fe200000e0000 */
[----:B------:R-:W-:Y:S01]  /*51c0*/  VOTEU.ALL UP0, P4 ;  /* 0x0000000000ff7886 */ /* 0x000fe20002000000 */
[----:B------:R-:W-:Y:S01]  /*51d0*/  @!P4 R2UR UR8, R0 ;  /* 0x000000000008c2ca */ /* 0x000fe200000e0000 */
[----:B------:R-:W-:Y:S01]  /*51e0*/  VOTEU.ALL UP2, P4 ;  /* 0x0000000000ff7886 */ /* 0x000fe20002040000 */
[----:B------:R-:W-:Y:S01]  /*51f0*/  UMOV UR16, 0x0 ;  /* 0x0000000000107882 */ /* 0x000fe20000000000 */
[----:B------:R-:W-:Y:S01]  /*5200*/  UMOV UR17, 0x10000000 ;  /* 0x1000000000117882 */ /* 0x000fe20000000000 */
[----:B------:R-:W-:Y:S01]  /*5210*/  @!UP0 UIADD3 UR40, UPT, UPT, UR7, 0x200, URZ ;  /* 0x0000020007288890 */ /* 0x000fe2000fffe0ff */
[----:B------:R-:W-:Y:S01]  /*5220*/  @!P4 IMAD.MOV.U32 R0, RZ, RZ, 0x1000 ;  /* 0x00001000ff00c424 */ /* 0x000fe200078e00ff */
[----:B------:R-:W-:Y:S01]  /*5230*/  UMOV UR44, UR36 ;  /* 0x00000024002c7c82 */ /* 0x000fe20008000000 */
[----:B------:R-:W-:Y:S01]  /*5240*/  @!UP0 UIADD3 UR10, UPT, UPT, UR42, 0x40, URZ ;  /* 0x000000402a0a8890 */ /* 0x000fe2000fffe0ff */
[----:B------:R-:W-:Y:S01]  /*5250*/  @!P4 IADD3 R9, P0, PT, R36, 0x580, RZ ;  /* 0x000005802409c810 */ /* 0x000fe20007f1e0ff */
[----:B------:R-:W-:Y:S01]  /*5260*/  UMOV UR11, UR43 ;  /* 0x0000002b000b7c82 */ /* 0x000fe20008000000 */
[----:B------:R-:W-:Y:S01]  /*5270*/  UMOV UR12, UR36 ;  /* 0x00000024000c7c82 */ /* 0x000fe20008000000 */
[----:B------:R-:W-:Y:S01]  /*5280*/  IMAD.U32 R10, RZ, RZ, UR9 ;  /* 0x00000009ff0a7e24 */ /* 0x000fe2000f8e00ff */
[----:B------:R-:W-:Y:S01]  /*5290*/  UMOV UR9, UR41 ;  /* 0x0000002900097c82 */ /* 0x000fe20008000000 */
[----:B------:R-:W-:Y:S01]  /*52a0*/  IMAD.U32 R11, RZ, RZ, UR8 ;  /* 0x00000008ff0b7e24 */ /* 0x000fe2000f8e00ff */
[----:B------:R-:W-:Y:S02]  /*52b0*/  @!UP0 UIADD3 UR8, UPT, UPT, UR7, 0xa00, URZ ;  /* 0x00000a0007088890 */ /* 0x000fe4000fffe0ff */
[----:B------:R-:W-:Y:S01]  /*52c0*/  @!P4 R2UR UR18, R10 ;  /* 0x000000000a12c2ca */ /* 0x000fe200000e0000 */
[----:B------:R-:W-:Y:S01]  /*52d0*/  VOTEU.ALL UP0, P4 ;  /* 0x0000000000ff7886 */ /* 0x000fe20002000000 */
[----:B------:R-:W-:Y:S01]  /*52e0*/  @!P4 R2UR UR19, R11 ;  /* 0x000000000b13c2ca */ /* 0x000fe200000e0000 */
[----:B------:R-:W-:Y:S11]  /*52f0*/  UPRMT UR14, UR37, 0x654, UR41 ;  /* 0x00000654250e7896 */ /* 0x000ff60008000029 */
[----:B------:R-:W-:Y:S01]  /*5300*/  @!UPT UIADD3 URZ, UPT, UPT, URZ, URZ, URZ ;  /* 0x000000fffffff290 */ /* 0x000fe2000fffe0ff */
[----:B------:R2:W-:Y:S01]  /*5310*/  @!UP2 UTMALDG.3D [UR40], [UR18], desc[UR16] ;  /* 0x000010281200a5b4 */ /* 0x0005e20008011000 */
[----:B------:R2:W-:Y:S01]  /*5320*/  @!UP0 UTMALDG.3D [UR8], [UR18], desc[UR16] ;  /* 0x00001008120085b4 */ /* 0x0005e20008011000 */
[----:B------:R4:W-:Y:S01]  /*5330*/  @!P4 SYNCS.ARRIVE.TRANS64.RED.A0TR RZ, [UR7+0xd0], R0 ;  /* 0x0000d000ffffc9a7 */ /* 0x0009e20008300407 */
[----:B------:R-:W-:Y:S01]  /*5340*/  SYNCS.ARRIVE.TRANS64.RED.A1T0 RZ, [UR14], RZ ;  /* 0x000000ffffff79a7 */ /* 0x000fe2000810040e */
[----:B----4-:R-:W-:Y:S01]  /*5350*/  @!P4 IMAD.X R0, RZ, RZ, R37, P0 ;  /* 0x000000ffff00c224 */ /* 0x010fe200000e0625 */
[----:B------:R-:W4:Y:S02]  /*5360*/  SYNCS.PHASECHK.TRANS64.TRYWAIT P2, [UR7+0xf8], R12 ;  /* 0x0000f80cff0075a7 */ /* 0x000f240008041107 */
[----:B--2-4-:R-:W-:Y:S05]  /*5370*/  @!P2 BRA `(.L_x_103) ;  /* 0x000000480048a947 */ /* 0x014fea0003800000 */
.L_x_212:
        /* <DEDUP_REMOVED lines=8> */
[----:B------:R-:W-:Y:S01]  /*5400*/  @!UP0 UIADD3 UR32, UPT, UPT, UR7, 0x1200, URZ ;  /* 0x0000120007208890 */ /* 0x000fe2000fffe0ff */
[----:B------:R-:W-:Y:S01]  /*5410*/  @!P4 IADD3 R21, P0, PT, R36, 0x580, RZ ;  /* 0x000005802415c810 */ /* 0x000fe20007f1e0ff */
[----:B------:R-:W-:Y:S01]  /*5420*/  UMOV UR35, UR43 ;  /* 0x0000002b00237c82 */ /* 0x000fe20008000000 */
[----:B------:R-:W-:Y:S02]  /*5430*/  @!UP0 UIADD3 UR10, UPT, UPT, UR42, 0x50, URZ ;  /* 0x000000502a0a8890 */ /* 0x000fe4000fffe0ff */
[----:B------:R-:W-:Y:S01]  /*5440*/  IMAD.U32 R10, RZ, RZ, UR9 ;  /* 0x00000009ff0a7e24 */ /* 0x000fe2000f8e00ff */
[----:B------:R-:W-:Y:S01]  /*5450*/  UMOV UR9, UR33 ;  /* 0x0000002100097c82 */ /* 0x000fe20008000000 */
[----:B------:R-:W-:Y:S01]  /*5460*/  IMAD.U32 R11, RZ, RZ, UR8 ;  /* 0x00000008ff0b7e24 */ /* 0x000fe2000f8e00ff */
[----:B------:R-:W-:Y:S01]  /*5470*/  @!UP0 UIADD3 UR8, UPT, UPT, UR7, 0x1a00, URZ ;  /* 0x00001a0007088890 */ /* 0x000fe2000fffe0ff */
[----:B------:R-:W-:Y:S01]  /*5480*/  @!P4 IMAD.X R20, RZ, RZ, R37, P0 ;  /* 0x000000ffff14c224 */ /* 0x000fe200000e0625 */
[----:B------:R-:W-:Y:S01]  /*5490*/  @!P4 R2UR UR18, R10 ;  /* 0x000000000a12c2ca */ /* 0x000fe200000e0000 */
[----:B------:R-:W-:Y:S01]  /*54a0*/  VOTEU.ALL UP0, P4 ;  /* 0x0000000000ff7886 */ /* 0x000fe20002000000 */
[----:B------:R-:W-:Y:S01]  /*54b0*/  @!P4 R2UR UR19, R11 ;  /* 0x000000000b13c2ca */ /* 0x000fe200000e0000 */
[----:B------:R-:W-:Y:S01]  /*54c0*/  UMOV UR11, UR43 ;  /* 0x0000002b000b7c82 */ /* 0x000fe20008000000 */
[----:B------:R-:W-:Y:S01]  /*54d0*/  UMOV UR12, UR36 ;  /* 0x00000024000c7c82 */ /* 0x000fe20008000000 */
[----:B------:R-:W-:Y:S10]  /*54e0*/  UPRMT UR14, UR37, 0x654, UR33 ;  /* 0x00000654250e7896 */ /* 0x000ff40008000021 */
[----:B------:R2:W-:Y:S01]  /*54f0*/  @!UP2 UTMALDG.3D [UR32], [UR18], desc[UR16] ;  /* 0x000010201200a5b4 */ /* 0x0005e20008011000 */
[----:B------:R2:W-:Y:S01]  /*5500*/  @!UP0 UTMALDG.3D [UR8], [UR18], desc[UR16] ;  /* 0x00001008120085b4 */ /* 0x0005e20008011000 */
[----:B------:R2:W-:Y:S01]  /*5510*/  @!P4 SYNCS.ARRIVE.TRANS64.RED.A0TR RZ, [UR7+0xd8], R0 ;  /* 0x0000d800ffffc9a7 */ /* 0x0005e20008300407 */
[----:B------:R-:W-:Y:S01]  /*5520*/  SYNCS.ARRIVE.TRANS64.RED.A1T0 RZ, [UR14], RZ ;  /* 0x000000ffffff79a7 */ /* 0x000fe2000810040e */
[----:B------:R-:W4:Y:S02]  /*5530*/  SYNCS.PHASECHK.TRANS64.TRYWAIT P2, [UR7+0x100], R12 ;  /* 0x0001000cff0075a7 */ /* 0x000f240008041107 */
[----:B--2-4-:R-:W-:Y:S05]  /*5540*/  @!P2 BRA `(.L_x_104) ;  /* 0x0000004400eca947 */ /* 0x014fea0003800000 */
.L_x_214:
[----:B------:R-:W2:Y:S01]  /*5550*/  LDC.64 R14, c[0x0][0xb10] ;  /* 0x0002c400ff0e7b82 */ /* 0x000ea20000000a00 */
[----:B------:R-:W-:Y:S01]  /*5560*/  @!P4 R2UR UR9, R21 ;  /* 0x000000001509c2ca */ /* 0x000fe200000e0000 */
[----:B------:R-:W-:Y:S01]  /*5570*/  VOTEU.ALL UP0, P4 ;  /* 0x0000000000ff7886 */ /* 0x000fe20002000000 */
[----:B------:R-:W-:Y:S01]  /*5580*/  @!P4 R2UR UR8, R20 ;  /* 0x000000001408c2ca */ /* 0x000fe200000e0000 */
[----:B------:R-:W-:Y:S01]  /*5590*/  VOTEU.ALL UP2, P4 ;  /* 0x0000000000ff7886 */ /* 0x000fe20002040000 */
[----:B------:R-:W-:Y:S03]  /*55a0*/  UMOV UR16, 0x0 ;  /* 0x0000000000107882 */ /* 0x000fe60000000000 */
[----:B------:R-:W4:Y:S01]  /*55b0*/  LDC.64 R10, c[0x0][0xb18] ;  /* 0x0002c600ff0a7b82 */ /* 0x000f220000000a00 */
[----:B------:R-:W-:Y:S01]  /*55c0*/  @!UP0 UIADD3 UR26, UPT, UPT, UR42, 0x20, URZ ;  /* 0x000000202a1a8890 */ /* 0x000fe2000fffe0ff */
[----:B------:R-:W-:Y:S01]  /*55d0*/  @P3 SHF.R.U32.HI R24, RZ, 0x10, R29 ;  /* 0x00000010ff183819 */ /* 0x000fe2000001161d */
[----:B------:R-:W-:Y:S01]  /*55e0*/  @!UP0 UIADD3 UR24, UPT, UPT, UR7, 0x2200, URZ ;  /* 0x0000220007188890 */ /* 0x000fe2000fffe0ff */
[----:B------:R-:W-:Y:S01]  /*55f0*/  VIADD R27, R27, 0x1 ;  /* 0x000000011b1b7836 */ /* 0x000fe20000000000 */
[----:B------:R-:W-:Y:S03]  /*5600*/  UMOV UR17, 0x10000000 ;  /* 0x1000000000117882 */ /* 0x000fe60000000000 */
[----:B------:R-:W5:Y:S01]  /*5610*/  @!P1 LDC R0, c[0x0][0xb20] ;  /* 0x0002c800ff009b82 */ /* 0x000f620000000800 */
[----:B------:R-:W-:Y:S01]  /*5620*/  UMOV UR27, UR43 ;  /* 0x0000002b001b7c82 */ /* 0x000fe20008000000 */
[----:B------:R-:W-:Y:S01]  /*5630*/  IMAD.U32 R20, RZ, RZ, UR9 ;  /* 0x00000009ff147e24 */ /* 0x000fe2000f8e00ff */
[----:B------:R-:W-:Y:S05]  /*5640*/  UMOV UR28, UR36 ;  /* 0x00000024001c7c82 */ /* 0x000fea0008000000 */
[----:B-1----:R-:W1:Y:S01]  /*5650*/  @!P1 LDC R3, c[0x0][0xb0c] ;  /* 0x0002c300ff039b82 */ /* 0x002e620000000800 */
[----:B------:R-:W-:Y:S01]  /*5660*/  IMAD.U32 R21, RZ, RZ, UR8 ;  /* 0x00000008ff157e24 */ /* 0x000fe2000f8e00ff */
[----:B------:R-:W-:Y:S01]  /*5670*/  @!UP0 UIADD3 UR10, UPT, UPT, UR42, 0x60, URZ ;  /* 0x000000602a0a8890 */ /* 0x000fe2000fffe0ff */
[----:B------:R-:W-:Y:S01]  /*5680*/  @!P4 R2UR UR18, R20 ;  /* 0x000000001412c2ca */ /* 0x000fe200000e0000 */
[----:B------:R-:W-:Y:S01]  /*5690*/  @!UP0 UIADD3 UR8, UPT, UPT, UR7, 0x2a00, URZ ;  /* 0x00002a0007088890 */ /* 0x000fe2000fffe0ff */
[----:B------:R-:W-:Y:S01]  /*56a0*/  @!P4 IMAD.MOV.U32 R20, RZ, RZ, 0x1000 ;  /* 0x00001000ff14c424 */ /* 0x000fe200078e00ff */
[----:B------:R-:W-:Y:S01]  /*56b0*/  @!P4 R2UR UR19, R21 ;  /* 0x000000001513c2ca */ /* 0x000fe200000e0000 */
[----:B------:R-:W-:Y:S01]  /*56c0*/  VOTEU.ALL UP0, P4 ;  /* 0x0000000000ff7886 */ /* 0x000fe20002000000 */
[----:B------:R-:W-:Y:S01]  /*56d0*/  UMOV UR9, UR25 ;  /* 0x0000001900097c82 */ /* 0x000fe20008000000 */
[----:B------:R-:W-:Y:S01]  /*56e0*/  UMOV UR11, UR43 ;  /* 0x0000002b000b7c82 */ /* 0x000fe20008000000 */
[----:B------:R-:W-:Y:S01]  /*56f0*/  UMOV UR12, UR36 ;  /* 0x00000024000c7c82 */ /* 0x000fe20008000000 */
[----:B------:R-:W-:Y:S08]  /*5700*/  UPRMT UR14, UR37, 0x654, UR25 ;  /* 0x00000654250e7896 */ /* 0x000ff00008000019 */
[----:B------:R1:W-:Y:S02]  /*5710*/  @!UP2 UTMALDG.3D [UR24], [UR18], desc[UR16] ;  /* 0x000010181200a5b4 */ /* 0x0003e40008011000 */
[----:B-1----:R-:W-:Y:S01]  /*5720*/  @!P1 ISETP.NE.AND P2, PT, R3, 0x1, PT ;  /* 0x000000010300980c */ /* 0x002fe20003f45270 */
[C---:B--2---:R-:W-:Y:S01]  /*5730*/  @!P1 IMAD.HI.U32 R14, R13.reuse, R14, RZ ;  /* 0x0000000e0d0e9227 */ /* 0x044fe200078e00ff */
[----:B----4-:R-:W-:Y:S01]  /*5740*/  @!P1 ISETP.NE.AND P0, PT, R10, 0x1, PT ;  /* 0x000000010a00980c */ /* 0x010fe20003f05270 */
[----:B------:R1:W-:Y:S01]  /*5750*/  @!UP0 UTMALDG.3D [UR8], [UR18], desc[UR16] ;  /* 0x00001008120085b4 */ /* 0x0003e20008011000 */
[----:B------:R1:W-:Y:S01]  /*5760*/  @!P4 SYNCS.ARRIVE.TRANS64.RED.A0TR RZ, [UR7+0xe0], R20 ;  /* 0x0000e014ffffc9a7 */ /* 0x0003e20008300407 */
[C---:B------:R-:W-:Y:S01]  /*5770*/  @!P1 IMAD.HI.U32 R11, R8.reuse, R11, RZ ;  /* 0x0000000b080b9227 */ /* 0x040fe200078e00ff */
[----:B------:R-:W-:Y:S04]  /*5780*/  @!P1 SHF.R.U32.HI R14, RZ, R15, R14 ;  /* 0x0000000fff0e9219 */ /* 0x000fe8000001160e */
[----:B-----5:R-:W-:Y:S02]  /*5790*/  @!P1 SHF.R.U32.HI R9, RZ, R0, R11 ;  /* 0x00000000ff099219 */ /* 0x020fe4000001160b */
[----:B------:R-:W-:Y:S02]  /*57a0*/  @!P1 SEL R14, R13, R14, !P2 ;  /* 0x0000000e0d0e9207 */ /* 0x000fe40005000000 */
[----:B------:R-:W-:Y:S05]  /*57b0*/  @!P1 SEL R9, R8, R9, !P0 ;  /* 0x0000000908099207 */ /* 0x000fea0004000000 */
[----:B------:R-:W-:Y:S01]  /*57c0*/  @!P1 IMAD.IADD R0, R9, 0x1, -R14 ;  /* 0x0000000109009824 */ /* 0x000fe200078e0a0e */
[----:B------:R-:W-:Y:S01]  /*57d0*/  SYNCS.ARRIVE.TRANS64.RED.A1T0 RZ, [UR14], RZ ;  /* 0x000000ffffff79a7 */ /* 0x000fe2000810040e */
[----:B------:R-:W-:Y:S02]  /*57e0*/  @!P1 IMAD.IADD R9, R14, 0x1, -R9 ;  /* 0x000000010e099824 */ /* 0x000fe400078e0a09 */
[----:B------:R-:W-:Y:S02]  /*57f0*/  @!P1 IMAD R13, R0, R3, R13 ;  /* 0x00000003000d9224 */ /* 0x000fe400078e020d */
[----:B------:R-:W-:Y:S01]  /*5800*/  @!P1 IMAD R8, R9, R10, R8 ;  /* 0x0000000a09089224 */ /* 0x000fe200078e0208 */
[----:B------:R-:W2:Y:S02]  /*5810*/  SYNCS.PHASECHK.TRANS64.TRYWAIT P5, [UR7+0x108], R12 ;  /* 0x0001080cff0075a7 */ /* 0x000ea400080a1107 */
[----:B-12---:R-:W-:Y:S05]  /*5820*/  @!P5 BRA `(.L_x_105) ;  /* 0x00000044004cd947 */ /* 0x006fea0003800000 */
.L_x_216:
[----:B-1----:R-:W-:Y:S01]  /*5830*/  @!P4 IADD3 R3, P0, PT, R36, 0x580, RZ ;  /* 0x000005802403c810 */ /* 0x002fe20007f1e0ff */
[----:B------:R-:W-:Y:S01]  /*5840*/  VOTEU.ALL UP0, P4 ;  /* 0x0000000000ff7886 */ /* 0x000fe20002000000 */
[----:B------:R-:W-:Y:S01]  /*5850*/  VOTEU.ALL UP2, P4 ;  /* 0x0000000000ff7886 */ /* 0x000fe20002040000 */
[----:B------:R-:W-:Y:S01]  /*5860*/  UMOV UR14, 0x0 ;  /* 0x00000000000e7882 */ /* 0x000fe20000000000 */
[----:B------:R-:W-:Y:S01]  /*5870*/  @!P4 R2UR UR9, R3 ;  /* 0x000000000309c2ca */ /* 0x000fe200000e0000 */
[----:B------:R-:W-:Y:S01]  /*5880*/  @!P4 IMAD.X R0, RZ, RZ, R37, P0 ;  /* 0x000000ffff00c224 */ /* 0x000fe200000e0625 */
[----:B------:R-:W-:Y:S01]  /*5890*/  @!UP0 UIADD3 UR17, UPT, UPT, UR7, 0xe8, URZ ;  /* 0x000000e807118890 */ /* 0x000fe2000fffe0ff */
[----:B------:R-:W-:Y:S01]  /*58a0*/  ISETP.NE.AND P0, PT, R27, 0x2, PT ;  /* 0x000000021b00780c */ /* 0x000fe20003f05270 */
[----:B------:R-:W-:Y:S01]  /*58b0*/  @!UP0 UIADD3 UR18, UPT, UPT, UR42, 0x30, URZ ;  /* 0x000000302a128890 */ /* 0x000fe2000fffe0ff */
[----:B------:R-:W-:Y:S01]  /*58c0*/  LOP3.LUT R32, R32, 0x1, RZ, 0x3c, !PT ;  /* 0x0000000120207812 */ /* 0x000fe200078e3cff */
[----:B------:R-:W-:Y:S01]  /*58d0*/  @!UP0 UIADD3 UR16, UPT, UPT, UR7, 0x3200, URZ ;  /* 0x0000320007108890 */ /* 0x000fe2000fffe0ff */
[----:B------:R-:W-:Y:S01]  /*58e0*/  @!P4 R2UR UR8, R0 ;  /* 0x000000000008c2ca */ /* 0x000fe200000e0000 */
[----:B------:R-:W-:Y:S01]  /*58f0*/  UMOV UR15, 0x10000000 ;  /* 0x10000000000f7882 */ /* 0x000fe20000000000 */
[----:B------:R-:W-:Y:S01]  /*5900*/  UMOV UR19, UR43 ;  /* 0x0000002b00137c82 */ /* 0x000fe20008000000 */
[----:B------:R-:W-:Y:S01]  /*5910*/  UMOV UR20, UR36 ;  /* 0x0000002400147c82 */ /* 0x000fe20008000000 */
[----:B------:R-:W-:Y:S01]  /*5920*/  @!UP0 UIADD3 UR10, UPT, UPT, UR42, 0x70, URZ ;  /* 0x000000702a0a8890 */ /* 0x000fe2000fffe0ff */
[----:B------:R-:W-:Y:S01]  /*5930*/  SEL R0, RZ, 0x1, P0 ;  /* 0x00000001ff007807 */ /* 0x000fe20000000000 */
[----:B------:R-:W-:Y:S01]  /*5940*/  IMAD.U32 R10, RZ, RZ, UR9 ;  /* 0x00000009ff0a7e24 */ /* 0x000fe2000f8e00ff */
[----:B------:R-:W-:Y:S01]  /*5950*/  UMOV UR11, UR43 ;  /* 0x0000002b000b7c82 */ /* 0x000fe20008000000 */
[----:B------:R-:W-:Y:S01]  /*5960*/  UMOV UR12, UR36 ;  /* 0x00000024000c7c82 */ /* 0x000fe20008000000 */
[----:B------:R-:W-:Y:S01]  /*5970*/  UMOV UR9, UR17 ;  /* 0x0000001100097c82 */ /* 0x000fe20008000000 */
[----:B------:R-:W-:Y:S01]  /*5980*/  @P3 R2UR UR36, R24 ;  /* 0x00000000182432ca */ /* 0x000fe200000e0000 */
[----:B------:R-:W-:Y:S01]  /*5990*/  IMAD.IADD R20, R8, 0x1, R58 ;  /* 0x0000000108147824 */ /* 0x000fe200078e023a */
[----:B------:R-:W-:Y:S01]  /*59a0*/  @!P4 R2UR UR22, R10 ;  /* 0x000000000a16c2ca */ /* 0x000fe200000e0000 */
[----:B------:R-:W-:Y:S01]  /*59b0*/  IMAD.U32 R11, RZ, RZ, UR8 ;  /* 0x00000008ff0b7e24 */ /* 0x000fe2000f8e00ff */
[----:B------:R-:W-:Y:S01]  /*59c0*/  @!UP0 UIADD3 UR8, UPT, UPT, UR7, 0x3a00, URZ ;  /* 0x00003a0007088890 */ /* 0x000fe2000fffe0ff */
[----:B------:R-:W-:Y:S01]  /*59d0*/  LOP3.LUT R25, R25, R0, RZ, 0x3c, !PT ;  /* 0x0000000019197212 */ /* 0x000fe200078e3cff */
[----:B------:R-:W-:Y:S01]  /*59e0*/  VOTEU.ALL UP0, P4 ;  /* 0x0000000000ff7886 */ /* 0x000fe20002000000 */
[----:B------:R-:W-:Y:S01]  /*59f0*/  IMAD.IADD R21, R13, 0x1, R60 ;  /* 0x000000010d157824 */ /* 0x000fe200078e023c */
[----:B------:R-:W-:Y:S02]  /*5a00*/  @!P4 R2UR UR23, R11 ;  /* 0x000000000b17c2ca */ /* 0x000fe400000e0000 */
[----:B------:R-:W-:Y:S11]  /*5a10*/  SEL R27, R27, RZ, P0 ;  /* 0x000000ff1b1b7207 */ /* 0x000ff60000000000 */
[----:B------:R2:W-:Y:S01]  /*5a20*/  @!UP2 UTMALDG.3D [UR16], [UR22], desc[UR14] ;  /* 0x00000e101600a5b4 */ /* 0x0005e20008011000 */
[----:B------:R2:W-:Y:S01]  /*5a30*/  @!UP0 UTMALDG.3D [UR8], [UR22], desc[UR14] ;  /* 0x00000e08160085b4 */ /* 0x0005e20008011000 */
[----:B------:R2:W-:Y:S01]  /*5a40*/  @!P4 SYNCS.ARRIVE.TRANS64.RED.A0TR RZ, [UR7+0xe8], R23 ;  /* 0x0000e817ffffc9a7 */ /* 0x0005e20008300407 */
[----:B------:R-:W-:Y:S01]  /*5a50*/  UPLOP3.LUT UP0, UPT, UPT, UPT, UPT, 0x80, 0x8 ;  /* 0x000000000008789c */ /* 0x000fe20003f0f070 */
[----:B------:R-:W-:Y:S01]  /*5a60*/  SYNCS.ARRIVE.TRANS64.RED.A1T0 RZ, [UR13], RZ ;  /* 0x000000ffffff79a7 */ /* 0x000fe2000810040d */
[----:B------:R-:W-:Y:S09]  /*5a70*/  @P3 BRA `(.L_x_106) ;  /* 0xfffffff000303947 */ /* 0x000ff2000383ffff */
[----:B------:R-:W-:-:S04]  /*5a80*/  SHF.L.U32 R3, R32, 0x1f, RZ ;  /* 0x0000001f20037819 */ /* 0x000fc800000006ff */
[----:B------:R-:W1:Y:S02]  /*5a90*/  SYNCS.PHASECHK.TRANS64.TRYWAIT P0, [UR7+0xf0], R3 ;  /* 0x0000f003ff0075a7 */ /* 0x000e640008001107 */
[----:B-1----:R-:W-:Y:S05]  /*5aa0*/  @!P0 BRA `(.L_x_107) ;  /* 0x0000004000c48947 */ /* 0x002fea0003800000 */
.L_x_218:
[----:B------:R-:W4:Y:S02]  /*5ab0*/  SYNCS.PHASECHK.TRANS64.TRYWAIT P0, [UR7+0xf8], R3 ;  /* 0x0000f803ff0075a7 */ /* 0x000f240008001107 */
[----:B----4-:R-:W-:Y:S05]  /*5ac0*/  @!P0 BRA `(.L_x_108) ;  /* 0x0000004000d48947 */ /* 0x010fea0003800000 */
.L_x_220:
[----:B------:R-:W4:Y:S02]  /*5ad0*/  SYNCS.PHASECHK.TRANS64.TRYWAIT P0, [UR7+0x100], R3 ;  /* 0x00010003ff0075a7 */ /* 0x000f240008001107 */
[----:B----4-:R-:W-:Y:S05]  /*5ae0*/  @!P0 BRA `(.L_x_109) ;  /* 0x0000004000e48947 */ /* 0x010fea0003800000 */
.L_x_222:
[----:B-1----:R-:W-:-:S07]  /*5af0*/  MOV R0, UR7 ;  /* 0x0000000700007c02 */ /* 0x002fce0008000f00 */
.L_x_110:
[----:B-1----:R-:W-:-:S04]  /*5b00*/  SHF.L.U32 R3, R32, 0x1f, RZ ;  /* 0x0000001f20037819 */ /* 0x002fc800000006ff */
[----:B------:R1:W4:Y:S03]  /*5b10*/  SYNCS.PHASECHK.TRANS64.TRYWAIT P0, [R0+URZ+0x108], R3 ;  /* 0x00010803000075a7 */ /* 0x00032600080011ff */
[----:B----4-:R-:W-:Y:S05]  /*5b20*/  @!P0 NANOSLEEP.SYNCS 0x989680 ;  /* 0x009896800000895d */ /* 0x010fea0003900000 */
[----:B------:R-:W4:Y:S02]  /*5b30*/  @!P0 SYNCS.PHASECHK.TRANS64 P0, [R0+URZ+0x108], R3 ;  /* 0x00010803000085a7 */ /* 0x000f2400080010ff */
[----:B--2-4-:R-:W-:Y:S05]  /*5b40*/  @P0 EXIT ;  /* 0x000000000000094d */ /* 0x014fea0003800000 */
[----:B------:R-:W-:Y:S05]  /*5b50*/  BRA `(.L_x_110) ;  /* 0xfffffffc00e87947 */ /* 0x000fea000383ffff */
.L_x_95:
[----:B------:R-:W-:-:S06]  /*5b60*/  UISETP.GE.AND UP0, UPT, UR10, 0x4, UPT ;  /* 0x000000040a00788c */ /* 0x000fcc000bf06270 */
[----:B------:R-:W-:-:S13]  /*5b70*/  PLOP3.LUT P0, PT, PT, PT, UP0, 0x80, 0x8 ;  /* 0x000000000008781c */ /* 0x000fda0003f0f008 */
[----:B------:R-:W-:Y:S05]  /*5b80*/  @!P0 EXIT ;  /* 0x000000000000894d */ /* 0x000fea0003800000 */
[----:B------:R-:W-:Y:S01]  /*5b90*/  BAR.SYNC.DEFER_BLOCKING 0x6, 0xa0 ;  /* 0x0182800000007b1d */ /* 0x000fe20000010000 */
[----:B------:R-:W-:Y:S02]  /*5ba0*/  IMAD.SHL.U32 R4, R66, 0x200000, RZ ;  /* 0x0020000042047824 */ /* 0x000fe400078e00ff */
[----:B------:R-:W-:Y:S02]  /*5bb0*/  HFMA2 R71, -RZ, RZ, 0, 5.9604644775390625e-08 ;  /* 0x00000001ff477431 */ /* 0x000fe400000001ff */
[C---:B------:R-:W-:Y:S01]  /*5bc0*/  IMAD.SHL.U32 R65, R72.reuse, 0x10, RZ ;  /* 0x0000001048417824 */ /* 0x040fe200078e00ff */
[----:B------:R-:W-:Y:S01]  /*5bd0*/  MOV R69, RZ ;  /* 0x000000ff00457202 */ /* 0x000fe20000000f00 */
[----:B------:R-:W-:Y:S01]  /*5be0*/  IMAD.U32 R33, R72, 0x10000, RZ ;  /* 0x0001000048217824 */ /* 0x000fe200078e00ff */
[----:B------:R-:W-:Y:S01]  /*5bf0*/  UMOV UR48, 0x400 ;  /* 0x0000040000307882 */ /* 0x000fe20000000000 */
[----:B------:R-:W1:Y:S01]  /*5c00*/  LDC R63, c[0x0][0x370] ;  /* 0x0000dc00ff3f7b82 */ /* 0x000e620000000800 */
[----:B------:R-:W-:Y:S01]  /*5c10*/  ULEA UR48, UR37, UR48, 0x18 ;  /* 0x0000003025307291 */ /* 0x000fe2000f8ec0ff */
[----:B------:R-:W-:Y:S01]  /*5c20*/  LOP3.LUT R4, R4, 0x200000, RZ, 0xc0, !PT ;  /* 0x0020000004047812 */ /* 0x000fe200078ec0ff */
[----:B------:R-:W-:Y:S01]  /*5c30*/  IMAD.SHL.U32 R64, R72, 0x2, RZ ;  /* 0x0000000248407824 */ /* 0x000fe200078e00ff */
[C---:B------:R-:W-:Y:S01]  /*5c40*/  LOP3.LUT R5, R65.reuse, 0x40, RZ, 0xc0, !PT ;  /* 0x0000004041057812 */ /* 0x040fe200078ec0ff */
[----:B------:R-:W-:Y:S01]  /*5c50*/  IMAD.SHL.U32 R3, R66, 0x200, RZ ;  /* 0x0000020042037824 */ /* 0x000fe200078e00ff */
[----:B------:R-:W-:Y:S01]  /*5c60*/  LOP3.LUT R2, R65, 0x5b0, RZ, 0xc0, !PT ;  /* 0x000005b041027812 */ /* 0x000fe200078ec0ff */
[----:B------:R-:W-:Y:S01]  /*5c70*/  UIADD3 UR4, UPT, UPT, UR48, 0x200, URZ ;  /* 0x0000020030047890 */ /* 0x000fe2000fffe0ff */
[----:B------:R-:W2:Y:S01]  /*5c80*/  LDC R28, c[0x0][0xb0c] ;  /* 0x0002c300ff1c7b82 */ /* 0x000ea20000000800 */
[----:B------:R-:W-:Y:S01]  /*5c90*/  LOP3.LUT R33, R4, 0x400000, R33, 0xf8, !PT ;  /* 0x0040000004217812 */ /* 0x000fe200078ef821 */
[----:B------:R-:W-:Y:S01]  /*5ca0*/  IMAD.MOV.U32 R30, RZ, RZ, RZ ;  /* 0x000000ffff1e7224 */ /* 0x000fe200078e00ff */
[----:B------:R-:W-:Y:S01]  /*5cb0*/  LOP3.LUT R64, R5, 0x8, R64, 0xf8, !PT ;  /* 0x0000000805407812 */ /* 0x000fe200078ef840 */
[----:B------:R-:W-:Y:S01]  /*5cc0*/  IMAD.MOV.U32 R70, RZ, RZ, RZ ;  /* 0x000000ffff467224 */ /* 0x000fe200078e00ff */
[----:B------:R-:W-:Y:S01]  /*5cd0*/  LOP3.LUT R3, R2, 0x200, R3, 0xf8, !PT ;  /* 0x0000020002037812 */ /* 0x000fe200078ef803 */
[----:B------:R-:W-:Y:S01]  /*5ce0*/  IMAD.MOV.U32 R76, RZ, RZ, RZ ;  /* 0x000000ffff4c7224 */ /* 0x000fe200078e00ff */
[----:B------:R-:W-:Y:S01]  /*5cf0*/  LOP3.LUT P0, RZ, R65, 0x40, RZ, 0xc0, !PT ;  /* 0x0000004041ff7812 */ /* 0x000fe2000780c0ff */
[----:B------:R-:W3:Y:S01]  /*5d00*/  LDC R61, c[0x0][0xb20] ;  /* 0x0002c800ff3d7b82 */ /* 0x000ee20000000800 */
[----:B------:R-:W4:Y:S01]  /*5d10*/  LDS R0, [UR48+0x1d0] ;  /* 0x0001d030ff007984 */ /* 0x000f220008000800 */
[----:B------:R-:W-:Y:S01]  /*5d20*/  LOP3.LUT R64, R3, R64, RZ, 0xfc, !PT ;  /* 0x0000004003407212 */ /* 0x000fe200078efcff */
[----:B------:R-:W-:Y:S01]  /*5d30*/  IMAD.U32 R67, RZ, RZ, UR4 ;  /* 0x00000004ff437e24 */ /* 0x000fe2000f8e00ff */
[----:B------:R-:W-:Y:S01]  /*5d40*/  LOP3.LUT R72, R72, 0x60, RZ, 0xc0, !PT ;  /* 0x0000006048487812 */ /* 0x000fe200078ec0ff */
[----:B------:R-:W1:Y:S03]  /*5d50*/  LDCU.64 UR52, c[0x0][0x348] ;  /* 0x00006900ff3477ac */ /* 0x000e660008000a00 */
[----:B------:R-:W1:Y:S01]  /*5d60*/  LDC R27, c[0x0][0xb30] ;  /* 0x0002cc00ff1b7b82 */ /* 0x000e620000000800 */
[----:B------:R-:W1:Y:S01]  /*5d70*/  LDCU.64 UR38, c[0x0][0x888] ;  /* 0x00011100ff2677ac */ /* 0x000e620008000a00 */
[----:B------:R-:W1:Y:S06]  /*5d80*/  LDCU.64 UR44, c[0x0][0x890] ;  /* 0x00011200ff2c77ac */ /* 0x000e6c0008000a00 */
[----:B------:R-:W1:Y:S01]  /*5d90*/  LDC.64 R56, c[0x0][0xb10] ;  /* 0x0002c400ff387b82 */ /* 0x000e620000000a00 */
[----:B------:R-:W-:Y:S01]  /*5da0*/  UMOV UR49, URZ ;  /* 0x000000ff00317c82 */ /* 0x000fe20008000000 */
[----:B------:R-:W-:-:S06]  /*5db0*/  UMOV UR51, URZ ;  /* 0x000000ff00337c82 */ /* 0x000fcc0008000000 */
[----:B------:R-:W1:Y:S08]  /*5dc0*/  LDC.64 R24, c[0x0][0xb18] ;  /* 0x0002c600ff187b82 */ /* 0x000e700000000a00 */
[----:B------:R-:W1:Y:S08]  /*5dd0*/  LDC.64 R22, c[0x0][0xb28] ;  /* 0x0002ca00ff167b82 */ /* 0x000e700000000a00 */
[----:B------:R-:W1:Y:S01]  /*5de0*/  LDC.64 R54, c[0x0][0x8b0] ;  /* 0x00022c00ff367b82 */ /* 0x000e620000000a00 */
[----:B----4-:R-:W-:Y:S01]  /*5df0*/  IMAD.IADD R33, R0, 0x1, R33 ;  /* 0x0000000100217824 */ /* 0x010fe200078e0221 */
[----:B------:R-:W-:-:S06]  /*5e00*/  P2R R0, PR, RZ, 0x1 ;  /* 0x00000001ff007803 */ /* 0x000fcc0000000000 */
[----:B------:R-:W4:Y:S08]  /*5e10*/  LDC.64 R52, c[0x0][0x8a8] ;  /* 0x00022a00ff347b82 */ /* 0x000f300000000a00 */
[----:B--23--:R-:W1:Y:S02]  /*5e20*/  LDC R62, c[0x0][0x374] ;  /* 0x0000dd00ff3e7b82 */ /* 0x00ce640000000800 */
.L_x_154:
[C---:B------:R-:W-:Y:S02]  /*5e30*/  LEA R0, R76.reuse, UR48, 0x3 ;  /* 0x000000304c007c11 */ /* 0x040fe4000f8e18ff */
[----:B------:R-:W-:Y:S02]  /*5e40*/  SHF.L.U32 R3, R69, 0x1f, RZ ;  /* 0x0000001f45037819 */ /* 0x000fe400000006ff */
[----:B------:R-:W-:Y:S02]  /*5e50*/  LEA R16, R76, UR48, 0x4 ;  /* 0x000000304c107c11 */ /* 0x000fe4000f8e20ff */
[----:B--2---:R-:W2:Y:S02]  /*5e60*/  SYNCS.PHASECHK.TRANS64.TRYWAIT P0, [R0+URZ+0x120], R3 ;  /* 0x00012003000075a7 */ /* 0x004ea400080011ff */
[----:B--2---:R-:W-:Y:S05]  /*5e70*/  @!P0 BRA `(.L_x_111) ;  /* 0x0000004000188947 */ /* 0x004fea0003800000 */
.L_x_223:
[----:B------:R-:W3:Y:S01]  /*5e80*/  LDC.64 R12, c[0x0][0xb10] ;  /* 0x0002c400ff0c7b82 */ /* 0x000ee20000000a00 */
[----:B------:R-:W4:Y:S01]  /*5e90*/  LDS.128 R16, [R16+0x1b0] ;  /* 0x0001b00010107984 */ /* 0x000f220000000c00 */
[----:B-1----:R-:W-:Y:S01]  /*5ea0*/  ISETP.NE.AND P1, PT, R27, 0x1, PT ;  /* 0x000000011b00780c */ /* 0x002fe20003f25270 */
[----:B--2---:R-:W-:Y:S01]  /*5eb0*/  VIADD R0, R0, 0x130 ;  /* 0x0000013000007836 */ /* 0x004fe20000000000 */
[----:B------:R-:W-:Y:S04]  /*5ec0*/  ISETP.GE.AND P0, PT, R26, 0x1, PT ;  /* 0x000000011a00780c */ /* 0x000fe80003f06270 */
[----:B------:R-:W1:Y:S01]  /*5ed0*/  LDC.64 R10, c[0x0][0xb18] ;  /* 0x0002c600ff0a7b82 */ /* 0x000e620000000a00 */
[----:B------:R-:W-:Y:S01]  /*5ee0*/  PRMT R0, RZ, 0x654, R0 ;  /* 0x00000654ff007816 */ /* 0x000fe20000000000 */
[----:B------:R-:W-:Y:S01]  /*5ef0*/  @!PT LDS RZ, [RZ] ;  /* 0x00000000fffff984 */ /* 0x000fe20000000800 */
[----:B------:R-:W-:Y:S01]  /*5f00*/  @!PT LDS RZ, [RZ] ;  /* 0x00000000fffff984 */ /* 0x000fe20000000800 */
[----:B------:R-:W-:Y:S01]  /*5f10*/  @!PT LDS RZ, [RZ] ;  /* 0x00000000fffff984 */ /* 0x000fe20000000800 */
[----:B------:R-:W-:Y:S01]  /*5f20*/  @!PT LDS RZ, [RZ] ;  /* 0x00000000fffff984 */ /* 0x000fe20000000800 */
[----:B------:R2:W-:Y:S06]  /*5f30*/  MEMBAR.ALL.CTA ;  /* 0x0000000000007992 */ /* 0x0005ec0000008000 */
[----:B--2---:R-:W2:Y:S01]  /*5f40*/  FENCE.VIEW.ASYNC.S ;  /* 0x00000000000073c6 */ /* 0x004ea20000000000 */
[----:B------:R-:W1:Y:S08]  /*5f50*/  @!P1 LDC R14, c[0x0][0xb20] ;  /* 0x0002c800ff0e9b82 */ /* 0x000e700000000800 */
[----:B------:R-:W1:Y:S01]  /*5f60*/  @!P1 LDC R9, c[0x0][0xb0c] ;  /* 0x0002c300ff099b82 */ /* 0x000e620000000800 */
[----:B--2---:R2:W-:Y:S01]  /*5f70*/  SYNCS.ARRIVE.TRANS64.RED.A1T0 RZ, [R0+URZ], RZ ;  /* 0x000000ff00ff79a7 */ /* 0x0045e200081004ff */
[----:B----4-:R-:W-:Y:S04]  /*5f80*/  LOP3.LUT P4, RZ, R18, 0x1, RZ, 0xc0, !PT ;  /* 0x0000000112ff7812 */ /* 0x010fe8000788c0ff */
[----:B------:R-:W-:Y:S09]  /*5f90*/  P2R R73, PR, RZ, 0x10 ;  /* 0x00000010ff497803 */ /* 0x000ff20000000000 */
[----:B------:R-:W-:Y:S02]  /*5fa0*/  @P4 MOV R31, R16 ;  /* 0x00000010001f4202 */ /* 0x000fe40000000f00 */
[----:B------:R-:W-:Y:S01]  /*5fb0*/  @P4 LOP3.LUT R29, R17, 0xffff, RZ, 0xc0, !PT ;  /* 0x0000ffff111d4812 */ /* 0x000fe200078ec0ff */
[----:B--23--:R-:W-:Y:S06]  /*5fc0*/  @!P0 BRA `(.L_x_112) ;  /* 0x0000000000a48947 */ /* 0x00cfec0003800000 */
[----:B------:R-:W-:Y:S01]  /*5fd0*/  IMAD.HI.U32 R36, R62, R25, RZ ;  /* 0x000000193e247227 */ /* 0x000fe200078e00ff */
[----:B------:R-:W-:Y:S02]  /*5fe0*/  ISETP.NE.AND P0, PT, R24, 0x1, PT ;  /* 0x000000011800780c */ /* 0x000fe40003f05270 */
[----:B------:R-:W-:Y:S01]  /*5ff0*/  ISETP.NE.AND P2, PT, R26, 0x1, PT ;  /* 0x000000011a00780c */ /* 0x000fe20003f45270 */
[-C--:B------:R-:W-:Y:S01]  /*6000*/  IMAD.HI.U32 R34, R63, R56.reuse, RZ ;  /* 0x000000383f227227 */ /* 0x080fe200078e00ff */
[----:B------:R-:W-:Y:S02]  /*6010*/  SHF.R.U32.HI R37, RZ, R61, R36 ;  /* 0x0000003dff257219 */ /* 0x000fe40000011624 */
[----:B------:R-:W-:Y:S01]  /*6020*/  ISETP.NE.AND P3, PT, R28, 0x1, PT ;  /* 0x000000011c00780c */ /* 0x000fe20003f65270 */
[----:B------:R-:W-:Y:S01]  /*6030*/  IMAD.HI.U32 R40, R29, R25, RZ ;  /* 0x000000191d287227 */ /* 0x000fe200078e00ff */
[----:B------:R-:W-:Y:S02]  /*6040*/  SHF.R.U32.HI R34, RZ, R57, R34 ;  /* 0x00000039ff227219 */ /* 0x000fe40000011622 */
[----:B------:R-:W-:Y:S01]  /*6050*/  SEL R3, R62, R37, !P0 ;  /* 0x000000253e037207 */ /* 0x000fe20004000000 */
[----:B------:R-:W-:Y:S01]  /*6060*/  IMAD.HI.U32 R38, R31, R56, RZ ;  /* 0x000000381f267227 */ /* 0x000fe200078e00ff */
[----:B------:R-:W-:Y:S03]  /*6070*/  SEL R7, R63, R34, !P3 ;  /* 0x000000223f077207 */ /* 0x000fe60005800000 */
[-C--:B------:R-:W-:Y:S01]  /*6080*/  IMAD.HI.U32 R34, R3, R22.reuse, RZ ;  /* 0x0000001603227227 */ /* 0x080fe200078e00ff */
[----:B------:R-:W-:Y:S03]  /*6090*/  SHF.R.U32.HI R38, RZ, R57, R38 ;  /* 0x00000039ff267219 */ /* 0x000fe60000011626 */
[----:B------:R-:W-:Y:S01]  /*60a0*/  IMAD.HI.U32 R36, R7, R22, RZ ;  /* 0x0000001607247227 */ /* 0x000fe200078e00ff */
[----:B------:R-:W-:Y:S02]  /*60b0*/  @P2 SHF.R.U32.HI R3, RZ, R23, R34 ;  /* 0x00000017ff032219 */ /* 0x000fe40000011622 */
[----:B------:R-:W-:Y:S02]  /*60c0*/  SHF.R.U32.HI R34, RZ, R61, R40 ;  /* 0x0000003dff227219 */ /* 0x000fe40000011628 */
[----:B------:R-:W-:Y:S01]  /*60d0*/  @P2 SHF.R.U32.HI R7, RZ, R23, R36 ;  /* 0x00000017ff072219 */ /* 0x000fe20000011624 */
[C---:B------:R-:W-:Y:S01]  /*60e0*/  IMAD R2, R26.reuse, R3, RZ ;  /* 0x000000031a027224 */ /* 0x040fe200078e02ff */
[----:B------:R-:W-:Y:S02]  /*60f0*/  SEL R5, R29, R34, !P0 ;  /* 0x000000221d057207 */ /* 0x000fe40004000000 */
[----:B------:R-:W-:Y:S01]  /*6100*/  SEL R3, R31, R38, !P3 ;  /* 0x000000261f037207 */ /* 0x000fe20005800000 */
[----:B------:R-:W-:Y:S01]  /*6110*/  IMAD R4, R26, R7, RZ ;  /* 0x000000071a047224 */ /* 0x000fe200078e02ff */
[C---:B------:R-:W-:Y:S01]  /*6120*/  ISETP.GE.AND P0, PT, R5.reuse, R2, PT ;  /* 0x000000020500720c */ /* 0x040fe20003f06270 */
[----:B------:R-:W-:Y:S03]  /*6130*/  IMAD.HI.U32 R6, R5, R22, RZ ;  /* 0x0000001605067227 */ /* 0x000fe600078e00ff */
[----:B------:R-:W-:Y:S01]  /*6140*/  ISETP.GE.OR P0, PT, R3, R4, P0 ;  /* 0x000000040300720c */ /* 0x000fe20000706670 */
[----:B------:R-:W-:Y:S01]  /*6150*/  IMAD.MOV R4, RZ, RZ, -R3 ;  /* 0x000000ffff047224 */ /* 0x000fe200078e0a03 */
[-C--:B------:R-:W-:Y:S03]  /*6160*/  SHF.R.U32.HI R6, RZ, R23.reuse, R6 ;  /* 0x00000017ff067219 */ /* 0x080fe60000011606 */
[----:B------:R-:W-:Y:S01]  /*6170*/  IMAD R31, R28, R4, R31 ;  /* 0x000000041c1f7224 */ /* 0x000fe200078e021f */
[----:B------:R-:W-:Y:S05]  /*6180*/  SEL R15, R5, R6, !P2 ;  /* 0x00000006050f7207 */ /* 0x000fea0005000000 */
[----:B------:R-:W-:Y:S02]  /*6190*/  IMAD.MOV R6, RZ, RZ, -R15 ;  /* 0x000000ffff067224 */ /* 0x000fe400078e0a0f */
[C---:B------:R-:W-:Y:S04]  /*61a0*/  @!P0 IMAD.HI.U32 R2, R3.reuse, R22, RZ ;  /* 0x0000001603028227 */ /* 0x040fe800078e00ff */
[----:B------:R-:W-:Y:S01]  /*61b0*/  IMAD R6, R26, R6, R5 ;  /* 0x000000061a067224 */ /* 0x000fe200078e0205 */
[----:B------:R-:W-:Y:S04]  /*61c0*/  @!P0 SHF.R.U32.HI R2, RZ, R23, R2 ;  /* 0x00000017ff028219 */ /* 0x000fe80000011602 */
[----:B------:R-:W-:Y:S02]  /*61d0*/  @!P0 SEL R0, R3, R2, !P2 ;  /* 0x0000000203008207 */ /* 0x000fe40005000000 */
[----:B------:R-:W-:Y:S02]  /*61e0*/  IADD3 R2, PT, PT, -R5, RZ, RZ ;  /* 0x000000ff05027210 */ /* 0x000fe40007ffe1ff */
[----:B------:R-:W-:Y:S01]  /*61f0*/  @!P0 IADD3 R8, PT, PT, R15, -R0, RZ ;  /* 0x800000000f088210 */ /* 0x000fe20007ffe0ff */
[----:B------:R-:W-:Y:S02]  /*6200*/  @!P0 IMAD R0, R7, R6, R0 ;  /* 0x0000000607008224 */ /* 0x000fe400078e0200 */
[----:B------:R-:W-:Y:S02]  /*6210*/  IMAD R29, R24, R2, R29 ;  /* 0x00000002181d7224 */ /* 0x000fe400078e021d */
[----:B------:R-:W-:Y:S02]  /*6220*/  @!P0 IMAD R5, R8, R26, R3 ;  /* 0x0000001a08058224 */ /* 0x000fe400078e0203 */
[----:B------:R-:W-:Y:S04]  /*6230*/  @!P0 IMAD.MOV.U32 R3, RZ, RZ, R0 ;  /* 0x000000ffff038224 */ /* 0x000fe800078e0000 */
[----:B------:R-:W-:Y:S02]  /*6240*/  IMAD R31, R3, R28, R31 ;  /* 0x0000001c031f7224 */ /* 0x000fe400078e021f */
[----:B------:R-:W-:Y:S07]  /*6250*/  IMAD R29, R5, R24, R29 ;  /* 0x00000018051d7224 */ /* 0x000fee00078e021d */
.L_x_112:
[----:B-1----:R-:W-:Y:S01]  /*6260*/  @!P1 ISETP.NE.AND P0, PT, R10, 0x1, PT ;  /* 0x000000010a00980c */ /* 0x002fe20003f05270 */
[----:B------:R-:W-:Y:S01]  /*6270*/  @!P1 IMAD.HI.U32 R3, R29, R11, RZ ;  /* 0x0000000b1d039227 */ /* 0x000fe200078e00ff */
[----:B------:R-:W-:Y:S01]  /*6280*/  R2UR UR42, R21 ;  /* 0x00000000152a72ca */ /* 0x000fe200000e0000 */
[----:B------:R-:W-:Y:S01]  /*6290*/  BSSY.RECONVERGENT B6, `(.L_x_113) ;  /* 0x0000031000067945 */ /* 0x000fe20003800200 */
[----:B------:R-:W-:Y:S01]  /*62a0*/  R2UR UR41, R20 ;  /* 0x00000000142972ca */ /* 0x000fe200000e0000 */
[----:B------:R-:W-:Y:S01]  /*62b0*/  @!P1 IMAD.HI.U32 R0, R31, R12, RZ ;  /* 0x0000000c1f009227 */ /* 0x000fe200078e00ff */
[----:B------:R-:W-:Y:S02]  /*62c0*/  @!P1 SHF.R.U32.HI R2, RZ, R14, R3 ;  /* 0x0000000eff029219 */ /* 0x000fe40000011603 */
[----:B------:R-:W-:Y:S01]  /*62d0*/  @!P1 ISETP.NE.AND P2, PT, R9, 0x1, PT ;  /* 0x000000010900980c */ /* 0x000fe20003f45270 */
[----:B------:R-:W-:Y:S01]  /*62e0*/  VIADD R76, R76, 0x1 ;  /* 0x000000014c4c7836 */ /* 0x000fe20000000000 */
[----:B------:R-:W-:Y:S02]  /*62f0*/  @!P1 SEL R2, R29, R2, !P0 ;  /* 0x000000021d029207 */ /* 0x000fe40004000000 */
[----:B------:R-:W-:Y:S02]  /*6300*/  @!P1 SHF.R.U32.HI R0, RZ, R13, R0 ;  /* 0x0000000dff009219 */ /* 0x000fe40000011600 */
[----:B------:R-:W-:Y:S01]  /*6310*/  LOP3.LUT P0, RZ, R67, 0x90, RZ, 0xc0, !PT ;  /* 0x0000009043ff7812 */ /* 0x000fe2000780c0ff */
[----:B------:R-:W-:Y:S01]  /*6320*/  USHF.L.U32 UR42, UR42, 0x6, URZ ;  /* 0x000000062a2a7899 */ /* 0x000fe200080006ff */
[----:B------:R-:W-:Y:S01]  /*6330*/  @!P1 SEL R3, R31, R0, !P2 ;  /* 0x000000001f039207 */ /* 0x000fe20005000000 */
[----:B------:R-:W-:Y:S01]  /*6340*/  USHF.L.U32 UR41, UR41, 0x7, URZ ;  /* 0x0000000729297899 */ /* 0x000fe200080006ff */
[----:B------:R-:W-:Y:S03]  /*6350*/  @P4 SHF.R.U32.HI R68, RZ, 0x10, R17 ;  /* 0x00000010ff444819 */ /* 0x000fe60000011611 */
[----:B------:R-:W-:Y:S02]  /*6360*/  @!P1 IMAD.IADD R0, R2, 0x1, -R3 ;  /* 0x0000000102009824 */ /* 0x000fe400078e0a03 */
[----:B------:R-:W-:Y:S02]  /*6370*/  @!P1 IMAD.IADD R2, R3, 0x1, -R2 ;  /* 0x0000000103029824 */ /* 0x000fe400078e0a02 */
[----:B------:R-:W-:Y:S02]  /*6380*/  @!P1 IMAD R31, R0, R9, R31 ;  /* 0x00000009001f9224 */ /* 0x000fe400078e021f */
[----:B------:R-:W-:Y:S01]  /*6390*/  @!P1 IMAD R29, R2, R10, R29 ;  /* 0x0000000a021d9224 */ /* 0x000fe200078e021d */
[----:B------:R-:W-:Y:S06]  /*63a0*/  @!P0 BRA `(.L_x_114) ;  /* 0x00000000007c8947 */ /* 0x000fec0003800000 */
[----:B------:R-:W1:Y:S01]  /*63b0*/  LDCU.64 UR8, c[0x4][0x80] ;  /* 0x01001000ff0877ac */ /* 0x000e620008000a00 */
[----:B------:R-:W-:Y:S01]  /*63c0*/  MOV R2, 0x0 ;  /* 0x0000000000027802 */ /* 0x000fe20000000f00 */
[----:B------:R-:W-:Y:S02]  /*63d0*/  HFMA2 R12, -RZ, RZ, 0, 5.9604644775390625e-08 ;  /* 0x00000001ff0c7431 */ /* 0x000fe400000001ff */
[----:B------:R-:W-:Y:S01]  /*63e0*/  IMAD.MOV.U32 R8, RZ, RZ, 0x70 ;  /* 0x00000070ff087424 */ /* 0x000fe200078e00ff */
[----:B------:R2:W3:Y:S01]  /*63f0*/  LDC.64 R14, c[0x4][R2] ;  /* 0x01000000020e7b82 */ /* 0x0004e20000000a00 */
[----:B------:R-:W4:Y:S01]  /*6400*/  LDCU.64 UR6, c[0x4][0x88] ;  /* 0x01001100ff0677ac */ /* 0x000f220008000a00 */
[----:B------:R-:W-:Y:S01]  /*6410*/  IMAD.MOV.U32 R13, RZ, RZ, RZ ;  /* 0x000000ffff0d7224 */ /* 0x000fe200078e00ff */
[----:B------:R-:W2:Y:S01]  /*6420*/  LDCU.64 UR4, c[0x4][0x8] ;  /* 0x01000100ff0477ac */ /* 0x000ea20008000a00 */
[----:B-1----:R-:W-:Y:S01]  /*6430*/  MOV R5, UR9 ;  /* 0x0000000900057c02 */ /* 0x002fe20008000f00 */
[----:B------:R-:W-:Y:S01]  /*6440*/  IMAD.U32 R4, RZ, RZ, UR8 ;  /* 0x00000008ff047e24 */ /* 0x000fe2000f8e00ff */
[----:B----4-:R-:W-:Y:S01]  /*6450*/  MOV R7, UR7 ;  /* 0x0000000700077c02 */ /* 0x010fe20008000f00 */
[----:B------:R-:W-:Y:S01]  /*6460*/  IMAD.U32 R6, RZ, RZ, UR6 ;  /* 0x00000006ff067e24 */ /* 0x000fe2000f8e00ff */
[----:B--2---:R-:W-:Y:S01]  /*6470*/  MOV R11, UR5 ;  /* 0x00000005000b7c02 */ /* 0x004fe20008000f00 */
[----:B------:R-:W-:Y:S02]  /*6480*/  IMAD.U32 R10, RZ, RZ, UR4 ;  /* 0x00000004ff0a7e24 */ /* 0x000fe4000f8e00ff */
[----:B------:R-:W-:Y:S07]  /*6490*/  LEPC R20, `(.L_x_115) ;  /* 0x000000001014794e */ /* 0x000fee0000000000 */
[----:B---3-5:R-:W-:Y:S05]  /*64a0*/  CALL.ABS.NOINC R14 ;  /* 0x000000000e007343 */ /* 0x028fea0003c00000 */
.L_x_115:
[----:B------:R-:W1:Y:S01]  /*64b0*/  LDCU.64 UR8, c[0x4][0x80] ;  /* 0x01001000ff0877ac */ /* 0x000e620008000a00 */
[----:B------:R-:W2:Y:S01]  /*64c0*/  LDC.64 R2, c[0x4][R2] ;  /* 0x0100000002027b82 */ /* 0x000ea20000000a00 */
[----:B------:R-:W-:Y:S02]  /*64d0*/  HFMA2 R12, -RZ, RZ, 0, 5.9604644775390625e-08 ;  /* 0x00000001ff0c7431 */ /* 0x000fe400000001ff */
[----:B------:R-:W-:Y:S02]  /*64e0*/  IMAD.MOV.U32 R8, RZ, RZ, 0x70 ;  /* 0x00000070ff087424 */ /* 0x000fe400078e00ff */
[----:B------:R-:W-:Y:S01]  /*64f0*/  IMAD.MOV.U32 R13, RZ, RZ, RZ ;  /* 0x000000ffff0d7224 */ /* 0x000fe200078e00ff */
[----:B------:R-:W3:Y:S01]  /*6500*/  LDCU.64 UR6, c[0x4][0x88] ;  /* 0x01001100ff0677ac */ /* 0x000ee20008000a00 */
[----:B------:R-:W4:Y:S01]  /*6510*/  LDCU.64 UR4, c[0x4][0x8] ;  /* 0x01000100ff0477ac */ /* 0x000f220008000a00 */
[----:B-1----:R-:W-:Y:S02]  /*6520*/  MOV R4, UR8 ;  /* 0x0000000800047c02 */ /* 0x002fe40008000f00 */
[----:B------:R-:W-:Y:S02]  /*6530*/  MOV R5, UR9 ;  /* 0x0000000900057c02 */ /* 0x000fe40008000f00 */
[----:B---3--:R-:W-:Y:S01]  /*6540*/  MOV R7, UR7 ;  /* 0x0000000700077c02 */ /* 0x008fe20008000f00 */
[----:B------:R-:W-:Y:S01]  /*6550*/  IMAD.U32 R6, RZ, RZ, UR6 ;  /* 0x00000006ff067e24 */ /* 0x000fe2000f8e00ff */
[----:B----4-:R-:W-:Y:S01]  /*6560*/  MOV R11, UR5 ;  /* 0x00000005000b7c02 */ /* 0x010fe20008000f00 */
[----:B------:R-:W-:Y:S02]  /*6570*/  IMAD.U32 R10, RZ, RZ, UR4 ;  /* 0x00000004ff0a7e24 */ /* 0x000fe4000f8e00ff */
[----:B------:R-:W-:Y:S07]  /*6580*/  LEPC R20, `(.L_x_114) ;  /* 0x000000001014794e */ /* 0x000fee0000000000 */
[----:B--2---:R-:W-:Y:S05]  /*6590*/  CALL.ABS.NOINC R2 ;  /* 0x0000000002007343 */ /* 0x004fea0003c00000 */
.L_x_114:
[----:B------:R-:W-:Y:S05]  /*65a0*/  BSYNC.RECONVERGENT B6 ;  /* 0x0000000000067941 */ /* 0x000fea0003800200 */
.L_x_113:
[----:B------:R-:W-:Y:S01]  /*65b0*/  ISETP.NE.U32.AND P4, PT, R54, RZ, PT ;  /* 0x000000ff3600720c */ /* 0x000fe20003f85070 */
[----:B------:R-:W-:Y:S01]  /*65c0*/  UISETP.NE.AND UP2, UPT, UR50, URZ, UPT ;  /* 0x000000ff3200728c */ /* 0x000fe2000bf45270 */
[----:B------:R-:W-:Y:S01]  /*65d0*/  ISETP.NE.U32.AND P2, PT, RZ, UR38, PT ;  /* 0x00000026ff007c0c */ /* 0x000fe2000bf45070 */
[----:B------:R-:W-:Y:S01]  /*65e0*/  UISETP.NE.U32.AND UP1, UPT, UR44, URZ, UPT ;  /* 0x000000ff2c00728c */ /* 0x000fe2000bf25070 */
[----:B------:R-:W-:Y:S01]  /*65f0*/  ISETP.NE.AND.EX P4, PT, R55, RZ, PT, P4 ;  /* 0x000000ff3700720c */ /* 0x000fe20003f85340 */
[----:B------:R-:W-:Y:S01]  /*6600*/  UPLOP3.LUT UP0, UPT, UPT, UPT, UPT, 0x40, 0x4 ;  /* 0x000000000004789c */ /* 0x000fe20003f0e870 */
[----:B------:R-:W-:Y:S01]  /*6610*/  ISETP.NE.AND.EX P2, PT, RZ, UR39, PT, P2 ;  /* 0x00000027ff007c0c */ /* 0x000fe2000bf45320 */
[----:B------:R-:W-:Y:S01]  /*6620*/  UISETP.NE.AND.EX UP1, UPT, UR45, URZ, UPT, UP1 ;  /* 0x000000ff2d00728c */ /* 0x000fe2000bf25310 */
[----:B------:R-:W-:Y:S04]  /*6630*/  PLOP3.LUT P1, PT, PT, PT, UP2, 0x80, 0x8 ;  /* 0x000000000008781c */ /* 0x000fe80003f2f028 */
[----:B------:R-:W-:Y:S06]  /*6640*/  @UP2 UPLOP3.LUT UP0, UPT, UPT, UPT, UP1, 0x80, 0x8 ;  /* 0x000000000008289c */ /* 0x000fec0003f0f010 */
[----:B------:R-:W-:Y:S01]  /*6650*/  PLOP3.LUT P0, PT, PT, PT, UP0, 0x80, 0x8 ;  /* 0x000000000008781c */ /* 0x000fe20003f0f008 */
[----:B------:R-:W-:Y:S01]  /*6660*/  @!UPT UIADD3 URZ, UPT, UPT, URZ, URZ, URZ ;  /* 0x000000fffffff290 */ /* 0x000fe2000fffe0ff */
[----:B------:R-:W-:Y:S11]  /*6670*/  BRA.U !UP1, `(.L_x_116) ;  /* 0x0000000109387547 */ /* 0x000ff6000b800000 */
[----:B------:R-:W-:Y:S01]  /*6680*/  UISETP.NE.U32.AND UP0, UPT, UR38, URZ, UPT ;  /* 0x000000ff2600728c */ /* 0x000fe2000bf05070 */
[----:B------:R-:W-:Y:S02]  /*6690*/  HFMA2 R0, -RZ, RZ, 0, 5.9604644775390625e-08 ;  /* 0x00000001ff007431 */ /* 0x000fe400000001ff */
[----:B------:R-:W-:Y:S01]  /*66a0*/  IMAD.MOV.U32 R59, RZ, RZ, 0x1 ;  /* 0x00000001ff3b7424 */ /* 0x000fe200078e00ff */
[----:B------:R-:W-:Y:S06]  /*66b0*/  UISETP.NE.AND.EX UP0, UPT, UR39, URZ, UPT, UP0 ;  /* 0x000000ff2700728c */ /* 0x000fec000bf05300 */
[----:B------:R-:W-:Y:S05]  /*66c0*/  PLOP3.LUT P3, PT, PT, PT, UP0, 0x80, 0x8 ;  /* 0x000000000008781c */ /* 0x000fea0003f6f008 */
[----:B------:R-:W1:Y:S01]  /*66d0*/  @UP0 LDCU.64 UR6, c[0x0][0x888] ;  /* 0x00011100ff0607ac */ /* 0x000e620008000a00 */
[----:B------:R-:W-:Y:S07]  /*66e0*/  @UP0 UIMAD UR4, UR36, UR44, URZ ;  /* 0x0000002c240402a4 */ /* 0x000fee000f8e02ff */
[----:B------:R-:W-:Y:S01]  /*66f0*/  @!P3 PRMT R59, R0, 0x7610, R59 ;  /* 0x00007610003bb816 */ /* 0x000fe2000000003b */
[----:B-1----:R-:W-:Y:S03]  /*6700*/  @UP0 UIMAD.WIDE UR6, UR4, 0x4, UR6 ;  /* 0x00000004040608a5 */ /* 0x002fe6000f8e0206 */
[----:B------:R-:W1:Y:S03]  /*6710*/  @!UP0 LDCU UR4, c[0x0][0x880] ;  /* 0x00011000ff0487ac */ /* 0x000e660008000800 */
[----:B------:R-:W-:Y:S01]  /*6720*/  IMAD.U32 R2, RZ, RZ, UR6 ;  /* 0x00000006ff027e24 */ /* 0x000fe2000f8e00ff */
[----:B------:R-:W-:Y:S05]  /*6730*/  MOV R3, UR7 ;  /* 0x0000000700037c02 */ /* 0x000fea0008000f00 */
[----:B-----5:R2:W5:Y:S02]  /*6740*/  @P3 LDG.E R35, desc[UR46][R2.64] ;  /* 0x0000002e02233981 */ /* 0x020564000c1e1900 */
[----:B-12---:R-:W-:Y:S02]  /*6750*/  @!P3 IMAD.U32 R35, RZ, RZ, UR4 ;  /* 0x00000004ff23be24 */ /* 0x006fe4000f8e00ff */
.L_x_116:
[----:B------:R-:W-:Y:S05]  /*6760*/  @!P4 BRA `(.L_x_117) ;  /* 0x000000000020c947 */ /* 0x000fea0003800000 */
[----:B------:R-:W-:Y:S04]  /*6770*/  ISETP.NE.U32.AND P3, PT, R52, RZ, PT ;  /* 0x000000ff3400720c */ /* 0x000fe80003f65070 */
[----:B------:R-:W-:Y:S11]  /*6780*/  ISETP.NE.AND.EX P3, PT, R53, RZ, PT, P3 ;  /* 0x000000ff3500720c */ /* 0x000ff60003f65330 */
[----:B------:R-:W-:Y:S02]  /*6790*/  @!UPT UIADD3 URZ, UPT, UPT, URZ, URZ, URZ ;  /* 0x000000fffffff290 */ /* 0x000fe4000fffe0ff */
[----:B------:R-:W1:Y:S01]  /*67a0*/  @P3 LDC.64 R2, c[0x0][0x8a8] ;  /* 0x00022a00ff023b82 */ /* 0x000e620000000a00 */
[----:B------:R-:W-:Y:S04]  /*67b0*/  @P3 IMAD R0, R54, UR36, RZ ;  /* 0x0000002436003c24 */ /* 0x000fe8000f8e02ff */
[----:B-1----:R-:W-:Y:S05]  /*67c0*/  @P3 IMAD.WIDE R2, R0, 0x4, R2 ;  /* 0x0000000400023825 */ /* 0x002fea00078e0202 */
[----:B-----5:R1:W5:Y:S02]  /*67d0*/  @P3 LDG.E R32, desc[UR46][R2.64] ;  /* 0x0000002e02203981 */ /* 0x020364000c1e1900 */
[----:B-1----:R-:W2:Y:S02]  /*67e0*/  @!P3 LDC R32, c[0x0][0x8a0] ;  /* 0x00022800ff20bb82 */ /* 0x002ea40000000800 */
.L_x_117:
[----:B-----5:R-:W-:Y:S01]  /*67f0*/  FSETP.NEU.AND P3, PT, R35, RZ, PT ;  /* 0x000000ff2300720b */ /* 0x020fe20003f6d000 */
[----:B------:R-:W-:Y:S01]  /*6800*/  IMAD.SHL.U32 R77, R64, 0x2, RZ ;  /* 0x00000002404d7824 */ /* 0x000fe200078e00ff */
[----:B------:R-:W-:Y:S01]  /*6810*/  SEL R5, RZ, 0xffffffff, P2 ;  /* 0xffffffffff057807 */ /* 0x000fe20001000000 */
[----:B------:R-:W-:Y:S01]  /*6820*/  BSSY B1, `(.L_x_118) ;  /* 0x0000034000017945 */ /* 0x000fe20003800000 */
[----:B------:R-:W-:Y:S01]  /*6830*/  @P1 LOP3.LUT P2, RZ, R59, 0xff, RZ, 0xc0, !PT ;  /* 0x000000ff3bff1812 */ /* 0x000fe2000784c0ff */
[----:B------:R-:W-:Y:S01]  /*6840*/  IMAD.MOV.U32 R39, RZ, RZ, 0x1 ;  /* 0x00000001ff277424 */ /* 0x000fe200078e00ff */
[----:B------:R-:W-:Y:S01]  /*6850*/  @P1 SEL R0, RZ, 0xffffffff, P3 ;  /* 0xffffffffff001807 */ /* 0x000fe20001800000 */
[C---:B------:R-:W-:Y:S01]  /*6860*/  IMAD R34, R30.reuse, 0x40, R33 ;  /* 0x000000401e227824 */ /* 0x040fe200078e0221 */
[----:B------:R-:W-:Y:S01]  /*6870*/  LOP3.LUT R71, R71, 0x1, RZ, 0x3c, !PT ;  /* 0x0000000147477812 */ /* 0x000fe200078e3cff */
[----:B------:R-:W-:Y:S01]  /*6880*/  IMAD.MOV.U32 R38, RZ, RZ, RZ ;  /* 0x000000ffff267224 */ /* 0x000fe200078e00ff */
[----:B------:R-:W-:Y:S02]  /*6890*/  @P0 SEL R0, R5, R0, !P2 ;  /* 0x0000000005000207 */ /* 0x000fe40005000000 */
[----:B------:R-:W-:Y:S02]  /*68a0*/  CS2R R50, SRZ ;  /* 0x0000000000327805 */ /* 0x000fe4000001ff00 */
[----:B------:R-:W-:Y:S02]  /*68b0*/  LEA R74, R30, UR48, 0x3 ;  /* 0x000000301e4a7c11 */ /* 0x000fe4000f8e18ff */
[----:B------:R-:W-:Y:S02]  /*68c0*/  CS2R R48, SRZ ;  /* 0x0000000000307805 */ /* 0x000fe4000001ff00 */
[----:B------:R-:W-:Y:S02]  /*68d0*/  @P1 LOP3.LUT R0, R0, 0x1, RZ, 0xc0, !PT ;  /* 0x0000000100001812 */ /* 0x000fe400078ec0ff */
[----:B------:R-:W-:Y:S02]  /*68e0*/  CS2R R42, SRZ ;  /* 0x00000000002a7805 */ /* 0x000fe4000001ff00 */
[----:B------:R-:W-:Y:S02]  /*68f0*/  SHF.L.U32 R3, R70, 0x1f, RZ ;  /* 0x0000001f46037819 */ /* 0x000fe400000006ff */
[----:B------:R-:W-:Y:S02]  /*6900*/  CS2R R40, SRZ ;  /* 0x0000000000287805 */ /* 0x000fe4000001ff00 */
[----:B------:R-:W-:Y:S01]  /*6910*/  ISETP.NE.U32.OR P5, PT, R0, 0x1, !P1 ;  /* 0x000000010000780c */ /* 0x000fe20004fa5470 */
[----:B------:R-:W-:Y:S01]  /*6920*/  VIADD R82, R77, UR48 ;  /* 0x000000304d527c36 */ /* 0x000fe20008000000 */
[----:B------:R-:W-:Y:S02]  /*6930*/  PLOP3.LUT P2, PT, PT, PT, UP1, 0x80, 0x8 ;  /* 0x000000000008781c */ /* 0x000fe40003f4f018 */
[----:B------:R-:W-:Y:S02]  /*6940*/  SEL R0, RZ, 0xffffffff, P3 ;  /* 0xffffffffff007807 */ /* 0x000fe40001800000 */
[----:B------:R-:W-:Y:S02]  /*6950*/  LOP3.LUT P3, R75, R59, 0xff, RZ, 0xc0, !PT ;  /* 0x000000ff3b4b7812 */ /* 0x000fe4000786c0ff */
[----:B------:R-:W-:Y:S05]  /*6960*/  P2R R78, PR, RZ, 0x20 ;  /* 0x00000020ff4e7803 */ /* 0x000fea0000000000 */
[----:B------:R-:W-:Y:S02]  /*6970*/  @P5 SHF.L.U32 R2, R71, 0x1f, RZ ;  /* 0x0000001f47025819 */ /* 0x000fe400000006ff */
[----:B------:R-:W-:Y:S02]  /*6980*/  @P2 SEL R0, R5, R0, !P3 ;  /* 0x0000000005002207 */ /* 0x000fe40005800000 */
[----:B------:R-:W1:Y:S02]  /*6990*/  @P5 SYNCS.PHASECHK.TRANS64.TRYWAIT P1, [UR48+0xd0], R2 ;  /* 0x0000d002ff0055a7 */ /* 0x000e640008021130 */
[----:B------:R-:W-:Y:S04]  /*69a0*/  LOP3.LUT R0, R0, 0x1, RZ, 0xc0, !PT ;  /* 0x0000000100007812 */ /* 0x000fe800078ec0ff */
[----:B------:R-:W-:Y:S04]  /*69b0*/  ISETP.NE.U32.AND P4, PT, R0, 0x1, PT ;  /* 0x000000010000780c */ /* 0x000fe80003f85070 */
[----:B------:R-:W-:Y:S01]  /*69c0*/  P2R R80, PR, RZ, 0x10 ;  /* 0x00000010ff507803 */ /* 0x000fe20000000000 */
[----:B------:R3:W4:Y:S01]  /*69d0*/  SYNCS.PHASECHK.TRANS64.TRYWAIT P0, [R74+URZ+0x140], R3 ;  /* 0x000140034a0075a7 */ /* 0x00072200080011ff */
[----:B-1----:R-:W-:Y:S01]  /*69e0*/  @P5 SEL R39, RZ, 0x1, !P1 ;  /* 0x00000001ff275807 */ /* 0x002fe20004800000 */
[----:B---3--:R-:W-:Y:S06]  /*69f0*/  @!P5 BRA `(.L_x_119) ;  /* 0x000000000058d947 */ /* 0x008fec0003800000 */
[C---:B------:R-:W-:Y:S01]  /*6a00*/  VIADD R0, R82.reuse, 0x200 ;  /* 0x0000020052007836 */ /* 0x040fe20000000000 */
[----:B------:R-:W-:Y:S01]  /*6a10*/  LOP3.LUT P5, RZ, R65, 0x40, RZ, 0xc0, !PT ;  /* 0x0000004041ff7812 */ /* 0x000fe200078ac0ff */
[----:B------:R-:W-:Y:S01]  /*6a20*/  BSSY B0, `(.L_x_120) ;  /* 0x000000e000007945 */ /* 0x000fe20003800000 */
[----:B------:R-:W-:Y:S01]  /*6a30*/  ISETP.NE.AND P2, PT, R39, RZ, PT ;  /* 0x000000ff2700720c */ /* 0x000fe20003f45270 */
[----:B------:R-:W-:Y:S01]  /*6a40*/  @P4 VIADD R2, R82, 0x210 ;  /* 0x0000021052024836 */ /* 0x000fe20000000000 */
[----:B------:R-:W-:Y:S01]  /*6a50*/  PLOP3.LUT P1, PT, PT, PT, PT, 0x8, 0x80 ;  /* 0x000000000080781c */ /* 0x000fe20003f2e170 */
[----:B------:R-:W-:Y:S01]  /*6a60*/  IMAD.MOV.U32 R51, RZ, RZ, RZ ;  /* 0x000000ffff337224 */ /* 0x000fe200078e00ff */
[----:B------:R-:W-:Y:S02]  /*6a70*/  @P4 PLOP3.LUT P1, PT, P5, PT, PT, 0x80, 0x8 ;  /* 0x000000000008481c */ /* 0x000fe40002f2f070 */
[----:B------:R-:W-:Y:S02]  /*6a80*/  CS2R R48, SRZ ;  /* 0x0000000000307805 */ /* 0x000fe4000001ff00 */
[----:B------:R-:W-:Y:S02]  /*6a90*/  CS2R R42, SRZ ;  /* 0x00000000002a7805 */ /* 0x000fe4000001ff00 */
[----:B------:R-:W-:Y:S07]  /*6aa0*/  CS2R R40, SRZ ;  /* 0x0000000000287805 */ /* 0x000fee000001ff00 */
[----:B------:R-:W-:Y:S01]  /*6ab0*/  @P1 VIADD R2, R0, 0xfffffff0 ;  /* 0xfffffff000021836 */ /* 0x000fe20000000000 */
[----:B------:R-:W-:Y:S06]  /*6ac0*/  @P2 BRA `(.L_x_121) ;  /* 0x00000000000c2947 */ /* 0x000fec0003800000 */
[----:B------:R-:W-:Y:S04]  /*6ad0*/  SHF.L.U32 R5, R71, 0x1f, RZ ;  /* 0x0000001f47057819 */ /* 0x000fe800000006ff */
[----:B------:R-:W1:Y:S02]  /*6ae0*/  SYNCS.PHASECHK.TRANS64.TRYWAIT P1, [UR48+0xd0], R5 ;  /* 0x0000d005ff0075a7 */ /* 0x000e640008021130 */
[----:B-1----:R-:W-:Y:S05]  /*6af0*/  @!P1 BRA `(.L_x_122) ;  /* 0x00000034000c9947 */ /* 0x002fea0003800000 */
.L_x_121:
[----:B------:R-:W-:Y:S05]  /*6b00*/  BSYNC B0 ;  /* 0x0000000000007941 */ /* 0x000fea0003800000 */
.L_x_120:
[----:B------:R-:W-:Y:S01]  /*6b10*/  ISETP.NE.AND P1, PT, R80, RZ, PT ;  /* 0x000000ff5000720c */ /* 0x000fe20003f25270 */
[----:B------:R-:W-:Y:S11]  /*6b20*/  HFMA2 R38, -RZ, RZ, 0, 5.9604644775390625e-08 ;  /* 0x00000001ff267431 */ /* 0x000ff600000001ff */
[----:B------:R-:W-:Y:S01]  /*6b30*/  @!UPT UIADD3 URZ, UPT, UPT, URZ, URZ, URZ ;  /* 0x000000fffffff290 */ /* 0x000fe2000fffe0ff */
[----:B------:R3:W1:Y:S04]  /*6b40*/  @P1 LDS.128 R48, [R2] ;  /* 0x0000000002301984 */ /* 0x0006680000000c00 */
[----:B------:R3:W1:Y:S02]  /*6b50*/  @P1 LDS.128 R40, [R77+UR48+0x200] ;  /* 0x000200304d281984 */ /* 0x0006640008000c00 */
.L_x_119:
[----:B------:R-:W-:Y:S05]  /*6b60*/  BSYNC B1 ;  /* 0x0000000000017941 */ /* 0x000fea0003800000 */
.L_x_118:
[----:B-1----:R-:W-:Y:S04]  /*6b70*/  SHF.R.U32.HI R5, RZ, 0x15, R34 ;  /* 0x00000015ff057819 */ /* 0x002fe80000011622 */
[----:B------:R-:W-:Y:S01]  /*6b80*/  LOP3.LUT P1, RZ, R5, 0x3, R66, 0x48, !PT ;  /* 0x0000000305ff7812 */ /* 0x000fe20007824842 */
[----:B------:R-:W-:Y:S01]  /*6b90*/  @!UPT UIADD3 URZ, UPT, UPT, URZ, URZ, URZ ;  /* 0x000000fffffff290 */ /* 0x000fe2000fffe0ff */
[----:B----4-:R-:W-:Y:S11]  /*6ba0*/  @P0 BRA `(.L_x_123) ;  /* 0x0000000000080947 */ /* 0x010ff60003800000 */
[----:B------:R-:W1:Y:S02]  /*6bb0*/  SYNCS.PHASECHK.TRANS64.TRYWAIT P0, [R74+URZ+0x140], R3 ;  /* 0x000140034a0075a7 */ /* 0x000e6400080011ff */
[----:B-1----:R-:W-:Y:S05]  /*6bc0*/  @!P0 BRA `(.L_x_124) ;  /* 0x0000003000f08947 */ /* 0x002fea0003800000 */
.L_x_123:
[----:B------:R-:W-:Y:S05]  /*6bd0*/  @!P1 BRA `(.L_x_125) ;  /* 0x0000000000409947 */ /* 0x000fea0003800000 */
[----:B------:R-:W4:Y:S01]  /*6be0*/  LDCU.64 UR8, c[0x4][0x70] ;  /* 0x01000e00ff0877ac */ /* 0x000f220008000a00 */
[----:B-1----:R-:W-:Y:S01]  /*6bf0*/  MOV R3, 0x0 ;  /* 0x0000000000037802 */ /* 0x002fe20000000f00 */
[----:B------:R-:W-:Y:S02]  /*6c00*/  HFMA2 R12, -RZ, RZ, 0, 5.9604644775390625e-08 ;  /* 0x00000001ff0c7431 */ /* 0x000fe400000001ff */
[----:B------:R-:W-:Y:S02]  /*6c10*/  IMAD.MOV.U32 R8, RZ, RZ, 0x192 ;  /* 0x00000192ff087424 */ /* 0x000fe400078e00ff */
[----:B------:R-:W-:Y:S01]  /*6c20*/  IMAD.MOV.U32 R13, RZ, RZ, RZ ;  /* 0x000000ffff0d7224 */ /* 0x000fe200078e00ff */
[----:B------:R-:W1:Y:S01]  /*6c30*/  LDCU.64 UR6, c[0x4][0x78] ;  /* 0x01000f00ff0677ac */ /* 0x000e620008000a00 */
[----:B---3--:R-:W3:Y:S01]  /*6c40*/  LDC.64 R2, c[0x4][R3] ;  /* 0x0100000003027b82 */ /* 0x008ee20000000a00 */
[----:B------:R-:W5:Y:S01]  /*6c50*/  LDCU.64 UR4, c[0x4][0x10] ;  /* 0x01000200ff0477ac */ /* 0x000f620008000a00 */
[----:B----4-:R-:W-:Y:S01]  /*6c60*/  MOV R5, UR9 ;  /* 0x0000000900057c02 */ /* 0x010fe20008000f00 */
[----:B------:R-:W-:Y:S01]  /*6c70*/  IMAD.U32 R4, RZ, RZ, UR8 ;  /* 0x00000008ff047e24 */ /* 0x000fe2000f8e00ff */
[----:B-1----:R-:W-:Y:S01]  /*6c80*/  MOV R7, UR7 ;  /* 0x0000000700077c02 */ /* 0x002fe20008000f00 */
[----:B------:R-:W-:Y:S01]  /*6c90*/  IMAD.U32 R6, RZ, RZ, UR6 ;  /* 0x00000006ff067e24 */ /* 0x000fe2000f8e00ff */
[----:B-----5:R-:W-:Y:S01]  /*6ca0*/  MOV R11, UR5 ;  /* 0x00000005000b7c02 */ /* 0x020fe20008000f00 */
[----:B------:R-:W-:Y:S02]  /*6cb0*/  IMAD.U32 R10, RZ, RZ, UR4 ;  /* 0x00000004ff0a7e24 */ /* 0x000fe4000f8e00ff */
[----:B------:R-:W-:Y:S07]  /*6cc0*/  LEPC R20, `(.L_x_125) ;  /* 0x000000001014794e */ /* 0x000fee0000000000 */
[----:B--23--:R-:W-:Y:S05]  /*6cd0*/  CALL.ABS.NOINC R2 ;  /* 0x0000000002007343 */ /* 0x00cfea0003c00000 */
.L_x_125:
[----:B------:R-:W-:Y:S05]  /*6ce0*/  WARPSYNC.ALL ;  /* 0x0000000000007948 */ /* 0x000fea0003800000 */
[----:B------:R-:W-:Y:S01]  /*6cf0*/  R2UR UR4, R34 ;  /* 0x00000000220472ca */ /* 0x000fe200000e0000 */
[--C-:B------:R-:W-:Y:S01]  /*6d00*/  HADD2.F32 R20, -RZ, R40.reuse.H0_H0 ;  /* 0x20000028ff147230 */ /* 0x100fe20000004100 */
[----:B------:R-:W-:Y:S01]  /*6d10*/  MOV R81, 0x10 ;  /* 0x0000001000517802 */ /* 0x000fe20000000f00 */
[----:B------:R-:W-:Y:S01]  /*6d20*/  HADD2.F32 R21, -RZ, R40.H1_H1 ;  /* 0x30000028ff157230 */ /* 0x000fe20000004100 */
[----:B------:R-:W-:Y:S01]  /*6d30*/  LOP3.LUT P6, RZ, R65, 0x40, RZ, 0xc0, !PT ;  /* 0x0000004041ff7812 */ /* 0x000fe200078cc0ff */
[----:B------:R-:W-:Y:S01]  /*6d40*/  HADD2.F32 R36, -RZ, R41.H1_H1 ;  /* 0x30000029ff247230 */ /* 0x000fe20000004100 */
[----:B------:R-:W-:Y:S01]  /*6d50*/  ISETP.NE.AND P0, PT, R72, RZ, PT ;  /* 0x000000ff4800720c */ /* 0x000fe20003f05270 */
[----:B------:R-:W-:Y:S01]  /*6d60*/  HADD2.F32 R37, -RZ, R43.H0_H0 ;  /* 0x2000002bff257230 */ /* 0x000fe20000004100 */
[----:B------:R-:W-:Y:S01]  /*6d70*/  SEL R81, R81, 0xfffffff0, !P6 ;  /* 0xfffffff051517807 */ /* 0x000fe20007000000 */
[----:B------:R-:W-:Y:S03]  /*6d80*/  BSSY.RECONVERGENT B0, `(.L_x_126) ;  /* 0x000004f000007945 */ /* 0x000fe60003800200 */
[----:B------:R-:W-:Y:S01]  /*6d90*/  IADD3 R79, PT, PT, R82, R81, RZ ;  /* 0x00000051524f7210 */ /* 0x000fe20007ffe0ff */
[----:B------:R-:W2:Y:S02]  /*6da0*/  LDTM.x16 R4, tmem[UR4] ;  /* 0x00000004000479ee */ /* 0x000ea40008240000 */
[C---:B--2---:R-:W-:Y:S01]  /*6db0*/  FMUL R0, R32.reuse, R4 ;  /* 0x0000000420007220 */ /* 0x044fe20000400000 */
[C---:B---3--:R-:W-:Y:S01]  /*6dc0*/  FMUL R2, R32.reuse, R5 ;  /* 0x0000000520027220 */ /* 0x048fe20000400000 */
[C---:B-1----:R-:W-:Y:S01]  /*6dd0*/  FMUL R3, R32.reuse, R6 ;  /* 0x0000000620037220 */ /* 0x042fe20000400000 */
[C---:B------:R-:W-:Y:S01]  /*6de0*/  FMUL R7, R32.reuse, R7 ;  /* 0x0000000720077220 */ /* 0x040fe20000400000 */
[C---:B------:R-:W-:Y:S01]  /*6df0*/  FFMA R0, R35.reuse, R20, R0 ;  /* 0x0000001423007223 */ /* 0x040fe20000000000 */
[----:B------:R-:W-:Y:S02]  /*6e00*/  HADD2.F32 R20, -RZ, R41.H0_H0 ;  /* 0x20000029ff147230 */ /* 0x000fe40000004100 */
[C---:B------:R-:W-:Y:S01]  /*6e10*/  FFMA R2, R35.reuse, R21, R2 ;  /* 0x0000001523027223 */ /* 0x040fe20000000002 */
[--C-:B------:R-:W-:Y:S02]  /*6e20*/  HADD2.F32 R21, -RZ, R42.reuse.H0_H0 ;  /* 0x2000002aff157230 */ /* 0x100fe40000004100 */
[C---:B------:R-:W-:Y:S01]  /*6e30*/  FMUL R4, R32.reuse, R8 ;  /* 0x0000000820047220 */ /* 0x040fe20000400000 */
[C---:B------:R-:W-:Y:S01]  /*6e40*/  FMUL R5, R32.reuse, R9 ;  /* 0x0000000920057220 */ /* 0x040fe20000400000 */
[C---:B------:R-:W-:Y:S01]  /*6e50*/  FFMA R3, R35.reuse, R20, R3 ;  /* 0x0000001423037223 */ /* 0x040fe20000000003 */
[----:B------:R-:W-:Y:S02]  /*6e60*/  HADD2.F32 R20, -RZ, R42.H1_H1 ;  /* 0x3000002aff147230 */ /* 0x000fe40000004100 */
[C---:B------:R-:W-:Y:S01]  /*6e70*/  FFMA R7, R35.reuse, R36, R7 ;  /* 0x0000002423077223 */ /* 0x040fe20000000007 */
[C---:B------:R-:W-:Y:S01]  /*6e80*/  FMUL R6, R32.reuse, R10 ;  /* 0x0000000a20067220 */ /* 0x040fe20000400000 */
[----:B------:R-:W-:Y:S02]  /*6e90*/  HADD2.F32 R36, -RZ, R43.H1_H1 ;  /* 0x3000002bff247230 */ /* 0x000fe40000004100 */
[C---:B------:R-:W-:Y:S01]  /*6ea0*/  FMUL R11, R32.reuse, R11 ;  /* 0x0000000b200b7220 */ /* 0x040fe20000400000 */
[C---:B------:R-:W-:Y:S01]  /*6eb0*/  FFMA R4, R35.reuse, R21, R4 ;  /* 0x0000001523047223 */ /* 0x040fe20000000004 */
[C---:B------:R-:W-:Y:S01]  /*6ec0*/  FFMA R5, R35.reuse, R20, R5 ;  /* 0x0000001423057223 */ /* 0x040fe20000000005 */
[C---:B------:R-:W-:Y:S01]  /*6ed0*/  FFMA R6, R35.reuse, R37, R6 ;  /* 0x0000002523067223 */ /* 0x040fe20000000006 */
[--C-:B------:R-:W-:Y:S02]  /*6ee0*/  HADD2.F32 R20, -RZ, R48.reuse.H0_H0 ;  /* 0x20000030ff147230 */ /* 0x100fe40000004100 */
[C---:B------:R-:W-:Y:S01]  /*6ef0*/  FFMA R11, R35.reuse, R36, R11 ;  /* 0x00000024230b7223 */ /* 0x040fe2000000000b */
[C---:B------:R-:W-:Y:S01]  /*6f00*/  FMUL R8, R32.reuse, R12 ;  /* 0x0000000c20087220 */ /* 0x040fe20000400000 */
[----:B------:R-:W-:Y:S02]  /*6f10*/  HADD2.F32 R36, -RZ, R48.H1_H1 ;  /* 0x30000030ff247230 */ /* 0x000fe40000004100 */
[C---:B------:R-:W-:Y:S01]  /*6f20*/  FMUL R9, R32.reuse, R13 ;  /* 0x0000000d20097220 */ /* 0x040fe20000400000 */
[--C-:B------:R-:W-:Y:S02]  /*6f30*/  HADD2.F32 R21, -RZ, R49.reuse.H0_H0 ;  /* 0x20000031ff157230 */ /* 0x100fe40000004100 */
[C---:B------:R-:W-:Y:S01]  /*6f40*/  FMUL R10, R32.reuse, R14 ;  /* 0x0000000e200a7220 */ /* 0x040fe20000400000 */
[C---:B------:R-:W-:Y:S01]  /*6f50*/  FFMA R8, R35.reuse, R20, R8 ;  /* 0x0000001423087223 */ /* 0x040fe20000000008 */
[----:B------:R-:W-:Y:S02]  /*6f60*/  HADD2.F32 R20, -RZ, R49.H1_H1 ;  /* 0x30000031ff147230 */ /* 0x000fe40000004100 */
[C---:B------:R-:W-:Y:S01]  /*6f70*/  FFMA R9, R35.reuse, R36, R9 ;  /* 0x0000002423097223 */ /* 0x040fe20000000009 */
[C---:B------:R-:W-:Y:S01]  /*6f80*/  FMUL R15, R32.reuse, R15 ;  /* 0x0000000f200f7220 */ /* 0x040fe20000400000 */
[C---:B------:R-:W-:Y:S01]  /*6f90*/  FFMA R10, R35.reuse, R21, R10 ;  /* 0x00000015230a7223 */ /* 0x040fe2000000000a */
[--C-:B------:R-:W-:Y:S02]  /*6fa0*/  HADD2.F32 R21, -RZ, R50.reuse.H0_H0 ;  /* 0x20000032ff157230 */ /* 0x100fe40000004100 */
[C---:B------:R-:W-:Y:S01]  /*6fb0*/  FMUL R12, R32.reuse, R16 ;  /* 0x00000010200c7220 */ /* 0x040fe20000400000 */
[----:B------:R-:W-:Y:S02]  /*6fc0*/  HADD2.F32 R36, -RZ, R50.H1_H1 ;  /* 0x30000032ff247230 */ /* 0x000fe40000004100 */
[C---:B------:R-:W-:Y:S01]  /*6fd0*/  FFMA R15, R35.reuse, R20, R15 ;  /* 0x00000014230f7223 */ /* 0x040fe2000000000f */
[C---:B------:R-:W-:Y:S01]  /*6fe0*/  FMUL R13, R32.reuse, R17 ;  /* 0x00000011200d7220 */ /* 0x040fe20000400000 */
[--C-:B------:R-:W-:Y:S02]  /*6ff0*/  HADD2.F32 R37, -RZ, R51.reuse.H0_H0 ;  /* 0x20000033ff257230 */ /* 0x100fe40000004100 */
[C---:B------:R-:W-:Y:S01]  /*7000*/  FMUL R14, R32.reuse, R18 ;  /* 0x00000012200e7220 */ /* 0x040fe20000400000 */
[----:B------:R-:W-:Y:S02]  /*7010*/  HADD2.F32 R20, -RZ, R51.H1_H1 ;  /* 0x30000033ff147230 */ /* 0x000fe40000004100 */
[----:B------:R-:W-:Y:S01]  /*7020*/  FMUL R19, R32, R19 ;  /* 0x0000001320137220 */ /* 0x000fe20000400000 */
[----:B------:R-:W-:Y:S01]  /*7030*/  F2FP.F16.F32.PACK_AB R44, R2, R0 ;  /* 0x00000000022c723e */ /* 0x000fe200000000ff */
[----:B------:R-:W-:Y:S01]  /*7040*/  FFMA R12, R35, R21, R12 ;  /* 0x00000015230c7223 */ /* 0x000fe2000000000c */
[----:B------:R-:W-:Y:S01]  /*7050*/  F2FP.F16.F32.PACK_AB R45, R7, R3 ;  /* 0x00000003072d723e */ /* 0x000fe200000000ff */
[----:B------:R-:W-:Y:S01]  /*7060*/  FFMA R13, R35, R36, R13 ;  /* 0x00000024230d7223 */ /* 0x000fe2000000000d */
[----:B------:R-:W-:Y:S01]  /*7070*/  F2FP.F16.F32.PACK_AB R46, R5, R4 ;  /* 0x00000004052e723e */ /* 0x000fe200000000ff */
[----:B------:R-:W-:Y:S01]  /*7080*/  FFMA R14, R35, R37, R14 ;  /* 0x00000025230e7223 */ /* 0x000fe2000000000e */
[----:B------:R-:W-:Y:S01]  /*7090*/  F2FP.F16.F32.PACK_AB R47, R11, R6 ;  /* 0x000000060b2f723e */ /* 0x000fe200000000ff */
[----:B------:R-:W-:Y:S01]  /*70a0*/  FFMA R19, R35, R20, R19 ;  /* 0x0000001423137223 */ /* 0x000fe20000000013 */
[----:B------:R-:W-:Y:S02]  /*70b0*/  F2FP.F16.F32.PACK_AB R84, R9, R8 ;  /* 0x000000080954723e */ /* 0x000fe400000000ff */
[----:B------:R-:W-:Y:S01]  /*70c0*/  F2FP.F16.F32.PACK_AB R85, R15, R10 ;  /* 0x0000000a0f55723e */ /* 0x000fe200000000ff */
[----:B------:R1:W-:Y:S01]  /*70d0*/  STS.128 [R77+UR48+0x200], R44 ;  /* 0x0002002c4d007988 */ /* 0x0003e20008000c30 */
[----:B------:R-:W-:Y:S02]  /*70e0*/  F2FP.F16.F32.PACK_AB R86, R13, R12 ;  /* 0x0000000c0d56723e */ /* 0x000fe400000000ff */
[----:B------:R-:W-:Y:S05]  /*70f0*/  F2FP.F16.F32.PACK_AB R87, R19, R14 ;  /* 0x0000000e1357723e */ /* 0x000fea00000000ff */
[----:B------:R1:W-:Y:S01]  /*7100*/  STS.128 [R79+0x200], R84 ;  /* 0x000200544f007388 */ /* 0x0003e20000000c00 */
[----:B------:R-:W-:Y:S01]  /*7110*/  @!PT LDS RZ, [RZ] ;  /* 0x00000000fffff984 */ /* 0x000fe20000000800 */
[----:B------:R-:W-:Y:S01]  /*7120*/  @!PT LDS RZ, [RZ] ;  /* 0x00000000fffff984 */ /* 0x000fe20000000800 */
[----:B------:R-:W-:Y:S01]  /*7130*/  @!PT LDS RZ, [RZ] ;  /* 0x00000000fffff984 */ /* 0x000fe20000000800 */
[----:B------:R-:W-:Y:S01]  /*7140*/  @!PT LDS RZ, [RZ] ;  /* 0x00000000fffff984 */ /* 0x000fe20000000800 */
[----:B------:R2:W-:Y:S07]  /*7150*/  MEMBAR.ALL.CTA ;  /* 0x0000000000007992 */ /* 0x0005ee0000008000 */
[----:B--2---:R-:W2:Y:S02]  /*7160*/  FENCE.VIEW.ASYNC.S ;  /* 0x00000000000073c6 */ /* 0x004ea40000000000 */
[----:B--2---:R-:W-:Y:S06]  /*7170*/  BAR.SYNC.DEFER_BLOCKING 0x1, 0x80 ;  /* 0x0042000000007b1d */ /* 0x004fec0000010000 */
[----:B------:R-:W-:Y:S05]  /*7180*/  @P0 BRA `(.L_x_127) ;  /* 0x0000000000380947 */ /* 0x000fea0003800000 */
[----:B------:R-:W-:Y:S02]  /*7190*/  UIADD3 UR4, UPT, UPT, UR48, 0x200, URZ ;  /* 0x0000020030047890 */ /* 0x000fe4000fffe0ff */
[----:B------:R-:W-:Y:S01]  /*71a0*/  UIADD3 UR8, UP0, UPT, UR52, 0x680, URZ ;  /* 0x0000068034087890 */ /* 0x000fe2000ff1e0ff */
[----:B------:R-:W-:Y:S01]  /*71b0*/  UMOV UR43, UR36 ;  /* 0x00000024002b7c82 */ /* 0x000fe20008000000 */
[----:B------:R-:W-:Y:S02]  /*71c0*/  UIADD3 UR5, UPT, UPT, UR41, 0x40, URZ ;  /* 0x0000004029057890 */ /* 0x000fe4000fffe0ff */
[----:B------:R-:W-:Y:S01]  /*71d0*/  MOV R67, UR4 ;  /* 0x0000000400437c02 */ /* 0x000fe20008000f00 */
[----:B------:R-:W-:Y:S02]  /*71e0*/  UIADD3.X UR9, UPT, UPT, URZ, UR53, URZ, UP0, !UPT ;  /* 0x00000035ff097290 */ /* 0x000fe400087fe4ff */
[----:B------:R-:W-:Y:S01]  /*71f0*/  UIADD3 UR4, UPT, UPT, UR48, 0xa00, URZ ;  /* 0x00000a0030047890 */ /* 0x000fe2000fffe0ff */
[----:B------:R-:W-:Y:S01]  /*7200*/  R2UR UR40, R67 ;  /* 0x00000000432872ca */ /* 0x000fe200000e0000 */
[----:B------:R-:W-:Y:S01]  /*7210*/  UMOV UR6, UR42 ;  /* 0x0000002a00067c82 */ /* 0x000fe20008000000 */
[----:B------:R-:W-:Y:S11]  /*7220*/  UMOV UR7, UR36 ;  /* 0x0000002400077c82 */ /* 0x000ff60008000000 */
[----:B------:R2:W-:Y:S01]  /*7230*/  UTMASTG.3D [UR40], [UR8] ;  /* 0x00000028080073b5 */ /* 0x0005e20008010000 */
[----:B------:R2:W-:Y:S01]  /*7240*/  UTMASTG.3D [UR4], [UR8] ;  /* 0x00000004080073b5 */ /* 0x0005e20008010000 */
[----:B------:R0:W-:Y:S01]  /*7250*/  UTMACMDFLUSH ;  /* 0x00000000000079b7 */ /* 0x0001e20000000000 */
[----:B--2---:R-:W-:Y:S04]  /*7260*/  DEPBAR.LE SB0, 0x1 ;  /* 0x000080400000791a */ /* 0x004fe80000000000 */
.L_x_127:
[----:B------:R-:W-:Y:S05]  /*7270*/  BSYNC.RECONVERGENT B0 ;  /* 0x0000000000007941 */ /* 0x000fea0003800200 */
.L_x_126:
[----:B------:R-:W-:Y:S01]  /*7280*/  BAR.SYNC.DEFER_BLOCKING 0x1, 0x80 ;  /* 0x0042000000007b1d */ /* 0x000fe20000010000 */
[----:B------:R-:W-:Y:S01]  /*7290*/  ISETP.NE.AND P1, PT, R78, RZ, PT ;  /* 0x000000ff4e00720c */ /* 0x000fe20003f25270 */
[----:B------:R-:W-:Y:S01]  /*72a0*/  UISETP.NE.AND UP0, UPT, UR49, URZ, UPT ;  /* 0x000000ff3100728c */ /* 0x000fe2000bf05270 */
[----:B------:R-:W-:Y:S11]  /*72b0*/  LEA R3, R38, UR48, 0x3 ;  /* 0x0000003026037c11 */ /* 0x000ff6000f8e18ff */
[----:B------:R-:W-:Y:S01]  /*72c0*/  @P1 SHF.L.U32 R2, R71, 0x1f, RZ ;  /* 0x0000001f47021819 */ /* 0x000fe200000006ff */
[----:B------:R-:W-:Y:S06]  /*72d0*/  BRA.U !UP0, `(.L_x_128) ;  /* 0x0000000108247547 */ /* 0x000fec000b800000 */
[----:B------:R-:W-:Y:S01]  /*72e0*/  IMAD.U32 R5, RZ, RZ, UR51 ;  /* 0x00000033ff057e24 */ /* 0x000fe2000f8e00ff */
[----:B------:R-:W-:Y:S01]  /*72f0*/  MOV R0, UR37 ;  /* 0x0000002500007c02 */ /* 0x000fe20008000f00 */
[----:B------:R-:W-:Y:S03]  /*7300*/  UIADD3 UR51, UPT, UPT, UR51, 0x1, URZ ;  /* 0x0000000133337890 */ /* 0x000fe6000fffe0ff */
[----:B------:R-:W-:Y:S01]  /*7310*/  @P1 LEA R5, R5, UR48, 0x3 ;  /* 0x0000003005051c11 */ /* 0x000fe2000f8e18ff */
[----:B------:R-:W-:Y:S04]  /*7320*/  UISETP.NE.AND UP0, UPT, UR51, 0x4, UPT ;  /* 0x000000043300788c */ /* 0x000fe8000bf05270 */
[----:B------:R-:W-:Y:S01]  /*7330*/  @P1 VIADD R5, R5, 0xf0 ;  /* 0x000000f005051836 */ /* 0x000fe20000000000 */
[----:B------:R-:W-:Y:S04]  /*7340*/  USEL UR51, UR51, URZ, UP0 ;  /* 0x000000ff33337287 */ /* 0x000fe80008000000 */
[----:B------:R-:W-:Y:S04]  /*7350*/  @P1 PRMT R0, R0, 0x654, R5 ;  /* 0x0000065400001816 */ /* 0x000fe80000000005 */
[----:B------:R2:W-:Y:S04]  /*7360*/  @P1 SYNCS.ARRIVE.TRANS64.RED.A1T0 RZ, [R0+URZ], RZ ;  /* 0x000000ff00ff19a7 */ /* 0x0005e800081004ff */
.L_x_128:
[----:B------:R-:W3:Y:S01]  /*7370*/  @P1 SYNCS.PHASECHK.TRANS64.TRYWAIT P0, [R3+URZ+0xd0], R2 ;  /* 0x0000d002030015a7 */ /* 0x000ee200080011ff */
[----:B------:R-:W-:Y:S01]  /*7380*/  BSSY B1, `(.L_x_129) ;  /* 0x0000012000017945 */ /* 0x000fe20003800000 */
[----:B---3--:R-:W-:Y:S03]  /*7390*/  @P1 SEL R39, RZ, 0x1, !P0 ;  /* 0x00000001ff271807 */ /* 0x008fe60004000000 */
[----:B------:R-:W-:Y:S05]  /*73a0*/  @!P1 BRA `(.L_x_130) ;  /* 0x00000000003c9947 */ /* 0x000fea0003800000 */
[----:B------:R-:W-:Y:S01]  /*73b0*/  ISETP.NE.AND P1, PT, R80, RZ, PT ;  /* 0x000000ff5000720c */ /* 0x000fe20003f25270 */
[----:B------:R-:W-:Y:S01]  /*73c0*/  BSSY B0, `(.L_x_131) ;  /* 0x0000009000007945 */ /* 0x000fe20003800000 */
[----:B------:R-:W-:Y:S11]  /*73d0*/  ISETP.NE.AND P0, PT, R39, RZ, PT ;  /* 0x000000ff2700720c */ /* 0x000ff60003f05270 */
[----:B------:R-:W-:Y:S05]  /*73e0*/  @P1 IMAD R4, R38, 0x1000, R77 ;  /* 0x0000100026041824 */ /* 0x000fea00078e024d */
[----:B------:R-:W-:Y:S05]  /*73f0*/  @P1 IADD3 R2, PT, PT, R4, UR48, RZ ;  /* 0x0000003004021c10 */ /* 0x000fea000fffe0ff */
[----:B------:R-:W-:Y:S01]  /*7400*/  @P1 IMAD.IADD R2, R81, 0x1, R2 ;  /* 0x0000000151021824 */ /* 0x000fe200078e0202 */
[----:B------:R-:W-:Y:S06]  /*7410*/  @P0 BRA `(.L_x_132) ;  /* 0x00000000000c0947 */ /* 0x000fec0003800000 */
[----:B--2---:R-:W-:Y:S04]  /*7420*/  SHF.L.U32 R0, R71, 0x1f, RZ ;  /* 0x0000001f47007819 */ /* 0x004fe800000006ff */
[----:B------:R-:W2:Y:S02]  /*7430*/  SYNCS.PHASECHK.TRANS64.TRYWAIT P0, [R3+URZ+0xd0], R0 ;  /* 0x0000d000030075a7 */ /* 0x000ea400080011ff */
[----:B--2---:R-:W-:Y:S05]  /*7440*/  @!P0 BRA `(.L_x_133) ;  /* 0x0000002800e48947 */ /* 0x004fea0003800000 */
.L_x_132:
[----:B------:R-:W-:Y:S05]  /*7450*/  BSYNC B0 ;  /* 0x0000000000007941 */ /* 0x000fea0003800000 */
.L_x_131:
[----:B------:R-:W-:Y:S02]  /*7460*/  ISETP.NE.AND P0, PT, R80, RZ, PT ;  /* 0x000000ff5000720c */ /* 0x000fe40003f05270 */
[----:B------:R-:W-:Y:S11]  /*7470*/  IADD3 R38, PT, PT, R38, 0x1, RZ ;  /* 0x0000000126267810 */ /* 0x000ff60007ffe0ff */
[----:B------:R3:W4:Y:S04]  /*7480*/  @P0 LDS.128 R40, [R4+UR48+0x200] ;  /* 0x0002003004280984 */ /* 0x0007280008000c00 */
[----:B------:R3:W1:Y:S02]  /*7490*/  @P0 LDS.128 R48, [R2+0x200] ;  /* 0x0002000002300984 */ /* 0x0006640000000c00 */
.L_x_130:
[----:B------:R-:W-:Y:S05]  /*74a0*/  BSYNC B1 ;  /* 0x0000000000017941 */ /* 0x000fea0003800000 */
.L_x_129:
[----:B--2---:R-:W-:Y:S05]  /*74b0*/  VIADD R3, R34, 0x10 ;  /* 0x0000001022037836 */ /* 0x004fea0000000000 */
[----:B------:R-:W-:Y:S04]  /*74c0*/  SHF.R.U32.HI R3, RZ, 0x15, R3 ;  /* 0x00000015ff037819 */ /* 0x000fe80000011603 */
[----:B------:R-:W-:Y:S11]  /*74d0*/  LOP3.LUT P0, RZ, R3, 0x3, R66, 0x48, !PT ;  /* 0x0000000303ff7812 */ /* 0x000ff60007804842 */
[----:B------:R-:W-:Y:S02]  /*74e0*/  @!UPT UIADD3 URZ, UPT, UPT, URZ, URZ, URZ ;  /* 0x000000fffffff290 */ /* 0x000fe4000fffe0ff */
[----:B------:R-:W-:Y:S05]  /*74f0*/  @!P0 BRA `(.L_x_134) ;  /* 0x0000000000408947 */ /* 0x000fea0003800000 */
[----:B------:R-:W2:Y:S01]  /*7500*/  LDCU.64 UR8, c[0x4][0x70] ;  /* 0x01000e00ff0877ac */ /* 0x000ea20008000a00 */
[----:B------:R-:W-:Y:S01]  /*7510*/  MOV R3, 0x0 ;  /* 0x0000000000037802 */ /* 0x000fe20000000f00 */
[----:B------:R-:W-:Y:S02]  /*7520*/  HFMA2 R12, -RZ, RZ, 0, 5.9604644775390625e-08 ;  /* 0x00000001ff0c7431 */ /* 0x000fe400000001ff */
[----:B------:R-:W-:Y:S02]  /*7530*/  IMAD.MOV.U32 R8, RZ, RZ, 0x192 ;  /* 0x00000192ff087424 */ /* 0x000fe400078e00ff */
[----:B------:R-:W-:Y:S01]  /*7540*/  IMAD.MOV.U32 R13, RZ, RZ, RZ ;  /* 0x000000ffff0d7224 */ /* 0x000fe200078e00ff */
[----:B------:R-:W5:Y:S01]  /*7550*/  LDCU.64 UR6, c[0x4][0x78] ;  /* 0x01000f00ff0677ac */ /* 0x000f620008000a00 */
[----:B---3--:R-:W3:Y:S01]  /*7560*/  LDC.64 R2, c[0x4][R3] ;  /* 0x0100000003027b82 */ /* 0x008ee20000000a00 */
[----:B------:R-:W4:Y:S01]  /*7570*/  LDCU.64 UR4, c[0x4][0x10] ;  /* 0x01000200ff0477ac */ /* 0x000f220008000a00 */
[----:B--2---:R-:W-:Y:S01]  /*7580*/  MOV R5, UR9 ;  /* 0x0000000900057c02 */ /* 0x004fe20008000f00 */
[----:B------:R-:W-:Y:S01]  /*7590*/  IMAD.U32 R4, RZ, RZ, UR8 ;  /* 0x00000008ff047e24 */ /* 0x000fe2000f8e00ff */
[----:B-----5:R-:W-:Y:S01]  /*75a0*/  MOV R7, UR7 ;  /* 0x0000000700077c02 */ /* 0x020fe20008000f00 */
[----:B------:R-:W-:Y:S01]  /*75b0*/  IMAD.U32 R6, RZ, RZ, UR6 ;  /* 0x00000006ff067e24 */ /* 0x000fe2000f8e00ff */
[----:B----4-:R-:W-:Y:S01]  /*75c0*/  MOV R11, UR5 ;  /* 0x00000005000b7c02 */ /* 0x010fe20008000f00 */
[----:B------:R-:W-:Y:S02]  /*75d0*/  IMAD.U32 R10, RZ, RZ, UR4 ;  /* 0x00000004ff0a7e24 */ /* 0x000fe4000f8e00ff */
[----:B------:R-:W-:Y:S07]  /*75e0*/  LEPC R20, `(.L_x_134) ;  /* 0x000000001014794e */ /* 0x000fee0000000000 */
[----:B-1-3--:R-:W-:Y:S05]  /*75f0*/  CALL.ABS.NOINC R2 ;  /* 0x0000000002007343 */ /* 0x00afea0003c00000 */
.L_x_134:
[----:B------:R-:W-:Y:S01]  /*7600*/  ISETP.NE.AND P6, PT, R78, RZ, PT ;  /* 0x000000ff4e00720c */ /* 0x000fe20003fc5270 */
[----:B------:R-:W-:Y:S05]  /*7610*/  WARPSYNC.ALL ;  /* 0x0000000000007948 */ /* 0x000fea0003800000 */
[----:B------:R-:W-:Y:S01]  /*7620*/  R2UR UR4, R34 ;  /* 0x00000000220472ca */ /* 0x000fe200000e0000 */
[--C-:B----4-:R-:W-:Y:S01]  /*7630*/  HADD2.F32 R20, -RZ, R40.reuse.H0_H0 ;  /* 0x20000028ff147230 */ /* 0x110fe20000004100 */
[----:B------:R-:W-:Y:S01]  /*7640*/  ISETP.NE.AND P0, PT, R72, RZ, PT ;  /* 0x000000ff4800720c */ /* 0x000fe20003f05270 */
[----:B------:R-:W-:Y:S01]  /*7650*/  HADD2.F32 R21, -RZ, R40.H1_H1 ;  /* 0x30000028ff157230 */ /* 0x000fe20000004100 */
[----:B------:R-:W-:Y:S01]  /*7660*/  MOV R82, UR51 ;  /* 0x0000003300527c02 */ /* 0x000fe20008000f00 */
[--C-:B------:R-:W-:Y:S01]  /*7670*/  HADD2.F32 R36, -RZ, R41.reuse.H1_H1 ;  /* 0x30000029ff247230 */ /* 0x100fe20000004100 */
[----:B------:R-:W-:Y:S01]  /*7680*/  MOV R83, UR37 ;  /* 0x0000002500537c02 */ /* 0x000fe20008000f00 */
[----:B-1----:R-:W-:Y:S01]  /*7690*/  HADD2.F32 R37, -RZ, R48.H0_H0 ;  /* 0x20000030ff257230 */ /* 0x002fe20000004100 */
[----:B------:R-:W-:Y:S01]  /*76a0*/  @P6 LEA R82, R82, UR48, 0x3 ;  /* 0x0000003052526c11 */ /* 0x000fe2000f8e18ff */
[----:B------:R-:W-:Y:S01]  /*76b0*/  BSSY.RECONVERGENT B0, `(.L_x_135) ;  /* 0x0000052000007945 */ /* 0x000fe20003800200 */
[----:B------:R-:W-:Y:S02]  /*76c0*/  @P6 SHF.L.U32 R88, R71, 0x1f, RZ ;  /* 0x0000001f47586819 */ /* 0x000fe400000006ff */
[----:B------:R-:W-:Y:S01]  /*76d0*/  @P6 IADD3 R82, PT, PT, R82, 0xf0, RZ ;  /* 0x000000f052526810 */ /* 0x000fe20007ffe0ff */
[----:B---3--:R-:W1:Y:S03]  /*76e0*/  LDTM.x16 R4, tmem[UR4+0x10] ;  /* 0x00001004000479ee */ /* 0x008e660008240000 */
[----:B------:R-:W-:Y:S02]  /*76f0*/  @P6 PRMT R82, R83, 0x654, R82 ;  /* 0x0000065453526816 */ /* 0x000fe40000000052 */
[----:B------:R-:W-:Y:S01]  /*7700*/  LEA R83, R38, UR48, 0x3 ;  /* 0x0000003026537c11 */ /* 0x000fe2000f8e18ff */
[C---:B-1----:R-:W-:Y:S01]  /*7710*/  FMUL R0, R32.reuse, R4 ;  /* 0x0000000420007220 */ /* 0x042fe20000400000 */
[C---:B------:R-:W-:Y:S01]  /*7720*/  FMUL R2, R32.reuse, R5 ;  /* 0x0000000520027220 */ /* 0x040fe20000400000 */
[C---:B------:R-:W-:Y:S01]  /*7730*/  FMUL R3, R32.reuse, R6 ;  /* 0x0000000620037220 */ /* 0x040fe20000400000 */
[C---:B------:R-:W-:Y:S01]  /*7740*/  FMUL R7, R32.reuse, R7 ;  /* 0x0000000720077220 */ /* 0x040fe20000400000 */
[C---:B------:R-:W-:Y:S01]  /*7750*/  FFMA R0, R35.reuse, R20, R0 ;  /* 0x0000001423007223 */ /* 0x040fe20000000000 */
[----:B------:R-:W-:Y:S02]  /*7760*/  HADD2.F32 R20, -RZ, R41.H0_H0 ;  /* 0x20000029ff147230 */ /* 0x000fe40000004100 */
[C---:B------:R-:W-:Y:S01]  /*7770*/  FFMA R2, R35.reuse, R21, R2 ;  /* 0x0000001523027223 */ /* 0x040fe20000000002 */
[C---:B------:R-:W-:Y:S01]  /*7780*/  FMUL R4, R32.reuse, R8 ;  /* 0x0000000820047220 */ /* 0x040fe20000400000 */
[C---:B------:R-:W-:Y:S01]  /*7790*/  FMUL R5, R32.reuse, R9 ;  /* 0x0000000920057220 */ /* 0x040fe20000400000 */
[--C-:B------:R-:W-:Y:S02]  /*77a0*/  HADD2.F32 R21, -RZ, R43.reuse.H0_H0 ;  /* 0x2000002bff157230 */ /* 0x100fe40000004100 */
[C---:B------:R-:W-:Y:S01]  /*77b0*/  FFMA R3, R35.reuse, R20, R3 ;  /* 0x0000001423037223 */ /* 0x040fe20000000003 */
[--C-:B------:R-:W-:Y:S02]  /*77c0*/  HADD2.F32 R20, -RZ, R42.reuse.H0_H0 ;  /* 0x2000002aff147230 */ /* 0x100fe40000004100 */
[C---:B------:R-:W-:Y:S01]  /*77d0*/  FFMA R7, R35.reuse, R36, R7 ;  /* 0x0000002423077223 */ /* 0x040fe20000000007 */
[C---:B------:R-:W-:Y:S01]  /*77e0*/  FMUL R6, R32.reuse, R10 ;  /* 0x0000000a20067220 */ /* 0x040fe20000400000 */
[----:B------:R-:W-:Y:S02]  /*77f0*/  HADD2.F32 R36, -RZ, R43.H1_H1 ;  /* 0x3000002bff247230 */ /* 0x000fe40000004100 */
[C---:B------:R-:W-:Y:S01]  /*7800*/  FMUL R11, R32.reuse, R11 ;  /* 0x0000000b200b7220 */ /* 0x040fe20000400000 */
[C---:B------:R-:W-:Y:S01]  /*7810*/  FFMA R4, R35.reuse, R20, R4 ;  /* 0x0000001423047223 */ /* 0x040fe20000000004 */
[----:B------:R-:W-:Y:S02]  /*7820*/  HADD2.F32 R20, -RZ, R42.H1_H1 ;  /* 0x3000002aff147230 */ /* 0x000fe40000004100 */
[C---:B------:R-:W-:Y:S01]  /*7830*/  FMUL R8, R32.reuse, R12 ;  /* 0x0000000c20087220 */ /* 0x040fe20000400000 */
[C---:B------:R-:W-:Y:S01]  /*7840*/  FMUL R9, R32.reuse, R13 ;  /* 0x0000000d20097220 */ /* 0x040fe20000400000 */
[C---:B------:R-:W-:Y:S01]  /*7850*/  FMUL R10, R32.reuse, R14 ;  /* 0x0000000e200a7220 */ /* 0x040fe20000400000 */
[C---:B------:R-:W-:Y:S01]  /*7860*/  FMUL R15, R32.reuse, R15 ;  /* 0x0000000f200f7220 */ /* 0x040fe20000400000 */
[C---:B------:R-:W-:Y:S01]  /*7870*/  FFMA R5, R35.reuse, R20, R5 ;  /* 0x0000001423057223 */ /* 0x040fe20000000005 */
[----:B------:R-:W-:Y:S02]  /*7880*/  HADD2.F32 R20, -RZ, R48.H1_H1 ;  /* 0x30000030ff147230 */ /* 0x000fe40000004100 */
[C---:B------:R-:W-:Y:S01]  /*7890*/  FFMA R6, R35.reuse, R21, R6 ;  /* 0x0000001523067223 */ /* 0x040fe20000000006 */
[C---:B------:R-:W-:Y:S01]  /*78a0*/  FFMA R11, R35.reuse, R36, R11 ;  /* 0x00000024230b7223 */ /* 0x040fe2000000000b */
[C---:B------:R-:W-:Y:S01]  /*78b0*/  FFMA R8, R35.reuse, R37, R8 ;  /* 0x0000002523087223 */ /* 0x040fe20000000008 */
[--C-:B------:R-:W-:Y:S02]  /*78c0*/  HADD2.F32 R21, -RZ, R49.reuse.H0_H0 ;  /* 0x20000031ff157230 */ /* 0x100fe40000004100 */
[C---:B------:R-:W-:Y:S01]  /*78d0*/  FFMA R9, R35.reuse, R20, R9 ;  /* 0x0000001423097223 */ /* 0x040fe20000000009 */
[----:B------:R-:W-:Y:S02]  /*78e0*/  HADD2.F32 R20, -RZ, R49.H1_H1 ;  /* 0x30000031ff147230 */ /* 0x000fe40000004100 */
[C---:B------:R-:W-:Y:S01]  /*78f0*/  FMUL R12, R32.reuse, R16 ;  /* 0x00000010200c7220 */ /* 0x040fe20000400000 */
[C---:B------:R-:W-:Y:S01]  /*7900*/  FMUL R13, R32.reuse, R17 ;  /* 0x00000011200d7220 */ /* 0x040fe20000400000 */
[C---:B------:R-:W-:Y:S01]  /*7910*/  FFMA R10, R35.reuse, R21, R10 ;  /* 0x00000015230a7223 */ /* 0x040fe2000000000a */
[--C-:B------:R-:W-:Y:S02]  /*7920*/  HADD2.F32 R21, -RZ, R50.reuse.H0_H0 ;  /* 0x20000032ff157230 */ /* 0x100fe40000004100 */
[C---:B------:R-:W-:Y:S01]  /*7930*/  FFMA R15, R35.reuse, R20, R15 ;  /* 0x00000014230f7223 */ /* 0x040fe2000000000f */
[----:B------:R-:W-:Y:S02]  /*7940*/  HADD2.F32 R20, -RZ, R50.H1_H1 ;  /* 0x30000032ff147230 */ /* 0x000fe40000004100 */
[C---:B------:R-:W-:Y:S01]  /*7950*/  FMUL R14, R32.reuse, R18 ;  /* 0x00000012200e7220 */ /* 0x040fe20000400000 */
[--C-:B------:R-:W-:Y:S02]  /*7960*/  HADD2.F32 R37, -RZ, R51.reuse.H0_H0 ;  /* 0x20000033ff257230 */ /* 0x100fe40000004100 */
[----:B------:R-:W-:Y:S01]  /*7970*/  FMUL R19, R32, R19 ;  /* 0x0000001320137220 */ /* 0x000fe20000400000 */
[----:B------:R-:W-:Y:S01]  /*7980*/  HADD2.F32 R36, -RZ, R51.H1_H1 ;  /* 0x30000033ff247230 */ /* 0x000fe20000004100 */
        /* <DEDUP_REMOVED lines=22> */
[----:B------:R-:W-:Y:S02]  /*7af0*/  UIADD3 UR12, UP0, UPT, UR52, 0x680, URZ ;  /* 0x00000680340c7890 */ /* 0x000fe4000ff1e0ff */
[----:B------:R-:W-:Y:S02]  /*7b00*/  UIADD3 UR9, UPT, UPT, UR41, 0x10, URZ ;  /* 0x0000001029097890 */ /* 0x000fe4000fffe0ff */
[----:B------:R-:W-:Y:S02]  /*7b10*/  UIADD3 UR8, UPT, UPT, UR48, 0x1200, URZ ;  /* 0x0000120030087890 */ /* 0x000fe4000fffe0ff */
[----:B------:R-:W-:Y:S01]  /*7b20*/  UIADD3.X UR13, UPT, UPT, URZ, UR53, URZ, UP0, !UPT ;  /* 0x00000035ff0d7290 */ /* 0x000fe200087fe4ff */
[----:B------:R-:W-:Y:S01]  /*7b30*/  UMOV UR10, UR42 ;  /* 0x0000002a000a7c82 */ /* 0x000fe20008000000 */
[----:B------:R-:W-:Y:S01]  /*7b40*/  UMOV UR11, UR36 ;  /* 0x00000024000b7c82 */ /* 0x000fe20008000000 */
[----:B------:R-:W-:Y:S02]  /*7b50*/  UIADD3 UR5, UPT, UPT, UR41, 0x50, URZ ;  /* 0x0000005029057890 */ /* 0x000fe4000fffe0ff */
[----:B------:R-:W-:Y:S01]  /*7b60*/  UIADD3 UR4, UPT, UPT, UR48, 0x1a00, URZ ;  /* 0x00001a0030047890 */ /* 0x000fe2000fffe0ff */
[----:B------:R-:W-:Y:S03]  /*7b70*/  UMOV UR6, UR42 ;  /* 0x0000002a00067c82 */ /* 0x000fe60008000000 */
[----:B------:R2:W-:Y:S01]  /*7b80*/  UTMASTG.3D [UR8], [UR12] ;  /* 0x000000080c0073b5 */ /* 0x0005e20008010000 */
[----:B------:R-:W-:Y:S04]  /*7b90*/  UMOV UR7, UR36 ;  /* 0x0000002400077c82 */ /* 0x000fe80008000000 */
[----:B------:R2:W-:Y:S01]  /*7ba0*/  UTMASTG.3D [UR4], [UR12] ;  /* 0x000000040c0073b5 */ /* 0x0005e20008010000 */
[----:B------:R0:W-:Y:S01]  /*7bb0*/  UTMACMDFLUSH ;  /* 0x00000000000079b7 */ /* 0x0001e20000000000 */
[----:B--2---:R-:W-:Y:S04]  /*7bc0*/  DEPBAR.LE SB0, 0x1 ;  /* 0x000080400000791a */ /* 0x004fe80000000000 */
.L_x_136:
[----:B------:R-:W-:Y:S05]  /*7bd0*/  BSYNC.RECONVERGENT B0 ;  /* 0x0000000000007941 */ /* 0x000fea0003800200 */
.L_x_135:
[----:B------:R-:W-:Y:S01]  /*7be0*/  BAR.SYNC.DEFER_BLOCKING 0x1, 0x80 ;  /* 0x0042000000007b1d */ /* 0x000fe20000010000 */
[----:B------:R-:W-:Y:S04]  /*7bf0*/  UIADD3 UR40, UPT, UPT, UR51, 0x1, URZ ;  /* 0x0000000133287890 */ /* 0x000fe8000fffe0ff */
[----:B------:R-:W-:Y:S04]  /*7c00*/  UISETP.NE.AND UP0, UPT, UR40, 0x4, UPT ;  /* 0x000000042800788c */ /* 0x000fe8000bf05270 */
[----:B------:R-:W-:Y:S01]  /*7c10*/  USEL UR40, UR40, URZ, UP0 ;  /* 0x000000ff28287287 */ /* 0x000fe20008000000 */
[----:B------:R2:W-:Y:S01]  /*7c20*/  @P6 SYNCS.ARRIVE.TRANS64.RED.A1T0 RZ, [R82+URZ], RZ ;  /* 0x000000ff52ff69a7 */ /* 0x0005e200081004ff */
[----:B------:R-:W-:Y:S01]  /*7c30*/  BSSY B1, `(.L_x_137) ;  /* 0x0000013000017945 */ /* 0x000fe20003800000 */
[----:B------:R-:W3:Y:S02]  /*7c40*/  @P6 SYNCS.PHASECHK.TRANS64.TRYWAIT P0, [R83+URZ+0xd0], R88 ;  /* 0x0000d058530065a7 */ /* 0x000ee400080011ff */
[----:B---3--:R-:W-:Y:S01]  /*7c50*/  @P6 SEL R39, RZ, 0x1, !P0 ;  /* 0x00000001ff276807 */ /* 0x008fe20004000000 */
[----:B--2---:R-:W-:Y:S06]  /*7c60*/  @!P6 BRA `(.L_x_138) ;  /* 0x00000000003ce947 */ /* 0x004fec0003800000 */
[----:B------:R-:W-:Y:S01]  /*7c70*/  ISETP.NE.AND P1, PT, R80, RZ, PT ;  /* 0x000000ff5000720c */ /* 0x000fe20003f25270 */
[----:B------:R-:W-:Y:S01]  /*7c80*/  BSSY B0, `(.L_x_139) ;  /* 0x0000009000007945 */ /* 0x000fe20003800000 */
[----:B------:R-:W-:Y:S11]  /*7c90*/  ISETP.NE.AND P0, PT, R39, RZ, PT ;  /* 0x000000ff2700720c */ /* 0x000ff60003f05270 */
[----:B------:R-:W-:Y:S05]  /*7ca0*/  @P1 IMAD R2, R38, 0x1000, R77 ;  /* 0x0000100026021824 */ /* 0x000fea00078e024d */
[----:B------:R-:W-:Y:S05]  /*7cb0*/  @P1 IADD3 R0, PT, PT, R2, UR48, RZ ;  /* 0x0000003002001c10 */ /* 0x000fea000fffe0ff */
[----:B------:R-:W-:Y:S01]  /*7cc0*/  @P1 IMAD.IADD R0, R81, 0x1, R0 ;  /* 0x0000000151001824 */ /* 0x000fe200078e0200 */
[----:B------:R-:W-:Y:S06]  /*7cd0*/  @P0 BRA `(.L_x_140) ;  /* 0x00000000000c0947 */ /* 0x000fec0003800000 */
[----:B------:R-:W-:Y:S04]  /*7ce0*/  SHF.L.U32 R4, R71, 0x1f, RZ ;  /* 0x0000001f47047819 */ /* 0x000fe800000006ff */
[----:B------:R-:W2:Y:S02]  /*7cf0*/  SYNCS.PHASECHK.TRANS64.TRYWAIT P0, [R83+URZ+0xd0], R4 ;  /* 0x0000d004530075a7 */ /* 0x000ea400080011ff */
[----:B--2---:R-:W-:Y:S05]  /*7d00*/  @!P0 BRA `(.L_x_141) ;  /* 0x0000002000c88947 */ /* 0x004fea0003800000 */
.L_x_140:
[----:B------:R-:W-:Y:S05]  /*7d10*/  BSYNC B0 ;  /* 0x0000000000007941 */ /* 0x000fea0003800000 */
.L_x_139:
[----:B------:R-:W-:Y:S02]  /*7d20*/  ISETP.NE.AND P0, PT, R80, RZ, PT ;  /* 0x000000ff5000720c */ /* 0x000fe40003f05270 */
[----:B------:R-:W-:Y:S11]  /*7d30*/  IADD3 R38, PT, PT, R38, 0x1, RZ ;  /* 0x0000000126267810 */ /* 0x000ff60007ffe0ff */
[----:B------:R3:W4:Y:S04]  /*7d40*/  @P0 LDS.128 R40, [R2+UR48+0x200] ;  /* 0x0002003002280984 */ /* 0x0007280008000c00 */
[----:B------:R3:W1:Y:S02]  /*7d50*/  @P0 LDS.128 R48, [R0+0x200] ;  /* 0x0002000000300984 */ /* 0x0006640000000c00 */
.L_x_138:
[----:B------:R-:W-:Y:S05]  /*7d60*/  BSYNC B1 ;  /* 0x0000000000017941 */ /* 0x000fea0003800000 */
.L_x_137:
[----:B------:R-:W-:Y:S05]  /*7d70*/  VIADD R3, R34, 0x20 ;  /* 0x0000002022037836 */ /* 0x000fea0000000000 */
[----:B------:R-:W-:Y:S04]  /*7d80*/  SHF.R.U32.HI R3, RZ, 0x15, R3 ;  /* 0x00000015ff037819 */ /* 0x000fe80000011603 */
[----:B------:R-:W-:Y:S11]  /*7d90*/  LOP3.LUT P0, RZ, R3, 0x3, R66, 0x48, !PT ;  /* 0x0000000303ff7812 */ /* 0x000ff60007804842 */
[----:B------:R-:W-:Y:S02]  /*7da0*/  @!UPT UIADD3 URZ, UPT, UPT, URZ, URZ, URZ ;  /* 0x000000fffffff290 */ /* 0x000fe4000fffe0ff */
[----:B------:R-:W-:Y:S05]  /*7db0*/  @!P0 BRA `(.L_x_142) ;  /* 0x0000000000408947 */ /* 0x000fea0003800000 */
[----:B------:R-:W5:Y:S01]  /*7dc0*/  LDCU.64 UR8, c[0x4][0x70] ;  /* 0x01000e00ff0877ac */ /* 0x000f620008000a00 */
[----:B------:R-:W-:Y:S01]  /*7dd0*/  MOV R3, 0x0 ;  /* 0x0000000000037802 */ /* 0x000fe20000000f00 */
[----:B------:R-:W-:Y:S02]  /*7de0*/  HFMA2 R12, -RZ, RZ, 0, 5.9604644775390625e-08 ;  /* 0x00000001ff0c7431 */ /* 0x000fe400000001ff */
[----:B------:R-:W-:Y:S02]  /*7df0*/  IMAD.MOV.U32 R8, RZ, RZ, 0x192 ;  /* 0x00000192ff087424 */ /* 0x000fe400078e00ff */
[----:B------:R-:W-:Y:S01]  /*7e00*/  IMAD.MOV.U32 R13, RZ, RZ, RZ ;  /* 0x000000ffff0d7224 */ /* 0x000fe200078e00ff */
[----:B------:R-:W4:Y:S01]  /*7e10*/  LDCU.64 UR6, c[0x4][0x78] ;  /* 0x01000f00ff0677ac */ /* 0x000f220008000a00 */
[----:B---3--:R-:W3:Y:S01]  /*7e20*/  LDC.64 R2, c[0x4][R3] ;  /* 0x0100000003027b82 */ /* 0x008ee20000000a00 */
[----:B------:R-:W1:Y:S01]  /*7e30*/  LDCU.64 UR4, c[0x4][0x10] ;  /* 0x01000200ff0477ac */ /* 0x000e620008000a00 */
[----:B-----5:R-:W-:Y:S01]  /*7e40*/  MOV R5, UR9 ;  /* 0x0000000900057c02 */ /* 0x020fe20008000f00 */
[----:B--2---:R-:W-:Y:S01]  /*7e50*/  IMAD.U32 R4, RZ, RZ, UR8 ;  /* 0x00000008ff047e24 */ /* 0x004fe2000f8e00ff */
[----:B----4-:R-:W-:Y:S01]  /*7e60*/  MOV R7, UR7 ;  /* 0x0000000700077c02 */ /* 0x010fe20008000f00 */
[----:B------:R-:W-:Y:S01]  /*7e70*/  IMAD.U32 R6, RZ, RZ, UR6 ;  /* 0x00000006ff067e24 */ /* 0x000fe2000f8e00ff */
[----:B-1----:R-:W-:Y:S01]  /*7e80*/  MOV R11, UR5 ;  /* 0x00000005000b7c02 */ /* 0x002fe20008000f00 */
[----:B------:R-:W-:Y:S02]  /*7e90*/  IMAD.U32 R10, RZ, RZ, UR4 ;  /* 0x00000004ff0a7e24 */ /* 0x000fe4000f8e00ff */
[----:B------:R-:W-:Y:S07]  /*7ea0*/  LEPC R20, `(.L_x_142) ;  /* 0x000000001014794e */ /* 0x000fee0000000000 */
[----:B---3--:R-:W-:Y:S05]  /*7eb0*/  CALL.ABS.NOINC R2 ;  /* 0x0000000002007343 */ /* 0x008fea0003c00000 */
.L_x_142:
        /* <DEDUP_REMOVED lines=8> */
[----:B--2---:R-:W-:Y:S01]  /*7f40*/  MOV R83, UR37 ;  /* 0x0000002500537c02 */ /* 0x004fe20008000f00 */
[----:B-1----:R-:W-:Y:S01]  /*7f50*/  HADD2.F32 R37, -RZ, R48.H0_H0 ;  /* 0x20000030ff257230 */ /* 0x002fe20000004100 */
[----:B------:R-:W-:Y:S01]  /*7f60*/  @P6 LEA R82, R82, UR48, 0x3 ;  /* 0x0000003052526c11 */ /* 0x000fe2000f8e18ff */
[----:B------:R-:W-:Y:S01]  /*7f70*/  BSSY.RECONVERGENT B0, `(.L_x_143) ;  /* 0x0000052000007945 */ /* 0x000fe20003800200 */
[----:B------:R-:W-:Y:S02]  /*7f80*/  LEA R88, R38, UR48, 0x3 ;  /* 0x0000003026587c11 */ /* 0x000fe4000f8e18ff */
[----:B------:R-:W-:Y:S01]  /*7f90*/  @P6 IADD3 R82, PT, PT, R82, 0xf0, RZ ;  /* 0x000000f052526810 */ /* 0x000fe20007ffe0ff */
[----:B------:R-:W3:Y:S03]  /*7fa0*/  LDTM.x16 R4, tmem[UR4+0x20] ;  /* 0x00002004000479ee */ /* 0x000ee60008240000 */
[----:B------:R-:W-:Y:S02]  /*7fb0*/  @P6 PRMT R82, R83, 0x654, R82 ;  /* 0x0000065453526816 */ /* 0x000fe40000000052 */
[----:B------:R-:W-:Y:S01]  /*7fc0*/  @P6 SHF.L.U32 R83, R71, 0x1f, RZ ;  /* 0x0000001f47536819 */ /* 0x000fe200000006ff */
[C---:B---3--:R-:W-:Y:S01]  /*7fd0*/  FMUL R0, R32.reuse, R4 ;  /* 0x0000000420007220 */ /* 0x048fe20000400000 */
        /* <DEDUP_REMOVED lines=75> */
.L_x_144:
[----:B------:R-:W-:Y:S05]  /*8490*/  BSYNC.RECONVERGENT B0 ;  /* 0x0000000000007941 */ /* 0x000fea0003800200 */
.L_x_143:
        /* <DEDUP_REMOVED lines=19> */
.L_x_148:
[----:B------:R-:W-:Y:S05]  /*85d0*/  BSYNC B0 ;  /* 0x0000000000007941 */ /* 0x000fea0003800000 */
.L_x_147:
[----:B------:R-:W-:Y:S11]  /*85e0*/  ISETP.NE.AND P0, PT, R80, RZ, PT ;  /* 0x000000ff5000720c */ /* 0x000ff60003f05270 */
[----:B------:R-:W-:Y:S02]  /*85f0*/  @!UPT UIADD3 URZ, UPT, UPT, URZ, URZ, URZ ;  /* 0x000000fffffff290 */ /* 0x000fe4000fffe0ff */
[----:B------:R3:W4:Y:S04]  /*8600*/  @P0 LDS.128 R40, [R38+UR48+0x200] ;  /* 0x0002003026280984 */ /* 0x0007280008000c00 */
[----:B------:R3:W1:Y:S02]  /*8610*/  @P0 LDS.128 R48, [R81+0x200] ;  /* 0x0002000051300984 */ /* 0x0006640000000c00 */
.L_x_146:
[----:B------:R-:W-:Y:S05]  /*8620*/  BSYNC B1 ;  /* 0x0000000000017941 */ /* 0x000fea0003800000 */
.L_x_145:
        /* <DEDUP_REMOVED lines=11> */
[----:B------:R-:W1:Y:S01]  /*86e0*/  LDC.64 R2, c[0x4][R3] ;  /* 0x0100000003027b82 */ /* 0x000e620000000a00 */
[----:B------:R-:W3:Y:S01]  /*86f0*/  LDCU.64 UR4, c[0x4][0x10] ;  /* 0x01000200ff0477ac */ /* 0x000ee20008000a00 */
[----:B--2---:R-:W-:Y:S01]  /*8700*/  MOV R5, UR9 ;  /* 0x0000000900057c02 */ /* 0x004fe20008000f00 */
[----:B------:R-:W-:Y:S01]  /*8710*/  IMAD.U32 R4, RZ, RZ, UR8 ;  /* 0x00000008ff047e24 */ /* 0x000fe2000f8e00ff */
[----:B-----5:R-:W-:Y:S01]  /*8720*/  MOV R7, UR7 ;  /* 0x0000000700077c02 */ /* 0x020fe20008000f00 */
[----:B------:R-:W-:Y:S01]  /*8730*/  IMAD.U32 R6, RZ, RZ, UR6 ;  /* 0x00000006ff067e24 */ /* 0x000fe2000f8e00ff */
[----:B---3--:R-:W-:Y:S01]  /*8740*/  MOV R11, UR5 ;  /* 0x00000005000b7c02 */ /* 0x008fe20008000f00 */
[----:B------:R-:W-:Y:S02]  /*8750*/  IMAD.U32 R10, RZ, RZ, UR4 ;  /* 0x00000004ff0a7e24 */ /* 0x000fe4000f8e00ff */
[----:B------:R-:W-:Y:S07]  /*8760*/  LEPC R20, `(.L_x_150) ;  /* 0x000000001014794e */ /* 0x000fee0000000000 */
[----:B-1--4-:R-:W-:Y:S05]  /*8770*/  CALL.ABS.NOINC R2 ;  /* 0x0000000002007343 */ /* 0x012fea0003c00000 */
.L_x_150:
[----:B------:R-:W-:Y:S01]  /*8780*/  ISETP.NE.AND P0, PT, R72, RZ, PT ;  /* 0x000000ff4800720c */ /* 0x000fe20003f05270 */
[----:B------:R-:W-:Y:S05]  /*8790*/  WARPSYNC.ALL ;  /* 0x0000000000007948 */ /* 0x000fea0003800000 */
[----:B------:R-:W-:Y:S01]  /*87a0*/  R2UR UR4, R34 ;  /* 0x00000000220472ca */ /* 0x000fe200000e0000 */
[--C-:B----4-:R-:W-:Y:S01]  /*87b0*/  HADD2.F32 R20, -RZ, R40.reuse.H0_H0 ;  /* 0x20000028ff147230 */ /* 0x110fe20000004100 */
[----:B------:R-:W-:Y:S01]  /*87c0*/  IADD3 R74, PT, PT, R74, 0x160, RZ ;  /* 0x000001604a4a7810 */ /* 0x000fe20007ffe0ff */
[----:B------:R-:W-:Y:S01]  /*87d0*/  HADD2.F32 R36, -RZ, R40.H1_H1 ;  /* 0x30000028ff247230 */ /* 0x000fe20000004100 */
[----:B------:R-:W-:Y:S01]  /*87e0*/  BSSY.RECONVERGENT B0, `(.L_x_151) ;  /* 0x0000053000007945 */ /* 0x000fe20003800200 */
[--C-:B------:R-:W-:Y:S01]  /*87f0*/  HADD2.F32 R21, -RZ, R41.reuse.H0_H0 ;  /* 0x20000029ff157230 */ /* 0x100fe20000004100 */
[----:B------:R-:W-:Y:S01]  /*8800*/  LOP3.LUT R74, R74, 0xfefffff8, RZ, 0xc0, !PT ;  /* 0xfefffff84a4a7812 */ /* 0x000fe200078ec0ff */
[----:B---3--:R-:W-:Y:S02]  /*8810*/  HADD2.F32 R38, -RZ, R41.H1_H1 ;  /* 0x30000029ff267230 */ /* 0x008fe40000004100 */
[--C-:B------:R-:W-:Y:S02]  /*8820*/  HADD2.F32 R37, -RZ, R42.reuse.H0_H0 ;  /* 0x2000002aff257230 */ /* 0x100fe40000004100 */
[----:B------:R-:W-:Y:S02]  /*8830*/  HADD2.F32 R40, -RZ, R42.H1_H1 ;  /* 0x3000002aff287230 */ /* 0x000fe40000004100 */
[----:B------:R-:W2:Y:S01]  /*8840*/  LDTM.x16 R4, tmem[UR4+0x30] ;  /* 0x00003004000479ee */ /* 0x000ea20008240000 */
[----:B------:R-:W-:Y:S01]  /*8850*/  NOP ;  /* 0x0000000000007918 */ /* 0x000fe20000000000 */
[----:B--2---:R2:W-:Y:S01]  /*8860*/  SYNCS.ARRIVE.TRANS64.RED.A1T0 RZ, [R74+URZ], RZ ;  /* 0x000000ff4aff79a7 */ /* 0x0045e200081004ff */
[--C-:B------:R-:W-:Y:S02]  /*8870*/  HADD2.F32 R39, -RZ, R43.reuse.H0_H0 ;  /* 0x2000002bff277230 */ /* 0x100fe40000004100 */
[----:B------:R-:W-:Y:S02]  /*8880*/  HADD2.F32 R42, -RZ, R43.H1_H1 ;  /* 0x3000002bff2a7230 */ /* 0x000fe40000004100 */
[--C-:B-1----:R-:W-:Y:S02]  /*8890*/  HADD2.F32 R41, -RZ, R48.reuse.H0_H0 ;  /* 0x20000030ff297230 */ /* 0x102fe40000004100 */
[----:B------:R-:W-:Y:S02]  /*88a0*/  HADD2.F32 R43, -RZ, R48.H1_H1 ;  /* 0x30000030ff2b7230 */ /* 0x000fe40000004100 */
[--C-:B------:R-:W-:Y:S02]  /*88b0*/  HADD2.F32 R44, -RZ, R49.reuse.H0_H0 ;  /* 0x20000031ff2c7230 */ /* 0x100fe40000004100 */
[----:B------:R-:W-:Y:S02]  /*88c0*/  HADD2.F32 R46, -RZ, R49.H1_H1 ;  /* 0x30000031ff2e7230 */ /* 0x000fe40000004100 */
[--C-:B------:R-:W-:Y:S02]  /*88d0*/  HADD2.F32 R45, -RZ, R50.reuse.H0_H0 ;  /* 0x20000032ff2d7230 */ /* 0x100fe40000004100 */
[----:B------:R-:W-:Y:S02]  /*88e0*/  HADD2.F32 R48, -RZ, R50.H1_H1 ;  /* 0x30000032ff307230 */ /* 0x000fe40000004100 */
[--C-:B------:R-:W-:Y:S02]  /*88f0*/  HADD2.F32 R47, -RZ, R51.reuse.H0_H0 ;  /* 0x20000033ff2f7230 */ /* 0x100fe40000004100 */
[----:B------:R-:W-:Y:S02]  /*8900*/  HADD2.F32 R50, -RZ, R51.H1_H1 ;  /* 0x30000033ff327230 */ /* 0x000fe40000004100 */
[C---:B------:R-:W-:Y:S01]  /*8910*/  FMUL R4, R32.reuse, R4 ;  /* 0x0000000420047220 */ /* 0x040fe20000400000 */
[C---:B------:R-:W-:Y:S01]  /*8920*/  FMUL R5, R32.reuse, R5 ;  /* 0x0000000520057220 */ /* 0x040fe20000400000 */
[C---:B------:R-:W-:Y:S01]  /*8930*/  FMUL R6, R32.reuse, R6 ;  /* 0x0000000620067220 */ /* 0x040fe20000400000 */
[C---:B------:R-:W-:Y:S01]  /*8940*/  FMUL R7, R32.reuse, R7 ;  /* 0x0000000720077220 */ /* 0x040fe20000400000 */
[C---:B------:R-:W-:Y:S01]  /*8950*/  FFMA R4, R35.reuse, R20, R4 ;  /* 0x0000001423047223 */ /* 0x040fe20000000004 */
        /* <DEDUP_REMOVED lines=21> */
[----:B------:R-:W-:Y:S01]  /*8ab0*/  FFMA R15, R35, R46, R15 ;  /* 0x0000002e230f7223 */ /* 0x000fe2000000000f */
        /* <DEDUP_REMOVED lines=20> */
[----:B-1----:R-:W1:Y:S02]  /*8c00*/  FENCE.VIEW.ASYNC.S ;  /* 0x00000000000073c6 */ /* 0x002e640000000000 */
[----:B-1----:R-:W-:Y:S06]  /*8c10*/  BAR.SYNC.DEFER_BLOCKING 0x1, 0x80 ;  /* 0x0042000000007b1d */ /* 0x002fec0000010000 */
        /* <DEDUP_REMOVED lines=14> */
[----:B-1----:R-:W-:Y:S04]  /*8d00*/  DEPBAR.LE SB0, 0x1 ;  /* 0x000080400000791a */ /* 0x002fe80000000000 */
.L_x_152:
[----:B------:R-:W-:Y:S05]  /*8d10*/  BSYNC.RECONVERGENT B0 ;  /* 0x0000000000007941 */ /* 0x000fea0003800200 */
.L_x_151:
[----:B------:R-:W-:Y:S01]  /*8d20*/  BAR.SYNC.DEFER_BLOCKING 0x1, 0x80 ;  /* 0x0042000000007b1d */ /* 0x000fe20000010000 */
[----:B------:R-:W-:Y:S01]  /*8d30*/  UISETP.NE.AND UP0, UPT, UR49, -0x4, UPT ;  /* 0xfffffffc3100788c */ /* 0x000fe2000bf05270 */
[----:B------:R-:W-:Y:S08]  /*8d40*/  IADD3 R0, PT, PT, R30, 0x1, RZ ;  /* 0x000000011e007810 */ /* 0x000ff00007ffe0ff */
[----:B------:R-:W-:Y:S05]  /*8d50*/  BRA.U !UP0, `(.L_x_153) ;  /* 0x0000000108287547 */ /* 0x000fea000b800000 */
[----:B------:R-:W-:Y:S01]  /*8d60*/  ISETP.NE.AND P0, PT, R78, RZ, PT ;  /* 0x000000ff4e00720c */ /* 0x000fe20003f05270 */
[----:B------:R-:W-:Y:S01]  /*8d70*/  IMAD.U32 R3, RZ, RZ, UR51 ;  /* 0x00000033ff037e24 */ /* 0x000fe2000f8e00ff */
[----:B------:R-:W-:Y:S01]  /*8d80*/  UIADD3 UR51, UPT, UPT, UR51, 0x1, URZ ;  /* 0x0000000133337890 */ /* 0x000fe2000fffe0ff */
[----:B------:R-:W-:Y:S03]  /*8d90*/  IMAD.U32 R2, RZ, RZ, UR37 ;  /* 0x00000025ff027e24 */ /* 0x000fe6000f8e00ff */
[----:B------:R-:W-:Y:S04]  /*8da0*/  UISETP.NE.AND UP0, UPT, UR51, 0x4, UPT ;  /* 0x000000043300788c */ /* 0x000fe8000bf05270 */
[----:B------:R-:W-:Y:S03]  /*8db0*/  USEL UR51, UR51, URZ, UP0 ;  /* 0x000000ff33337287 */ /* 0x000fe60008000000 */
[----:B------:R-:W-:Y:S05]  /*8dc0*/  @P0 LEA R3, R3, UR48, 0x3 ;  /* 0x0000003003030c11 */ /* 0x000fea000f8e18ff */
[----:B------:R-:W-:Y:S05]  /*8dd0*/  @P0 VIADD R3, R3, 0xf0 ;  /* 0x000000f003030836 */ /* 0x000fea0000000000 */
[----:B------:R-:W-:Y:S04]  /*8de0*/  @P0 PRMT R2, R2, 0x654, R3 ;  /* 0x0000065402020816 */ /* 0x000fe80000000003 */
[----:B------:R1:W-:Y:S03]  /*8df0*/  @P0 SYNCS.ARRIVE.TRANS64.RED.A1T0 RZ, [R2+URZ], RZ ;  /* 0x000000ff02ff09a7 */ /* 0x0003e600081004ff */
.L_x_153:
[----:B------:R-:W-:Y:S01]  /*8e00*/  ISETP.NE.AND P2, PT, R73, RZ, PT ;  /* 0x000000ff4900720c */ /* 0x000fe20003f45270 */
[----:B------:R-:W-:Y:S01]  /*8e10*/  UIADD3 UR49, UPT, UPT, UR49, 0x4, URZ ;  /* 0x0000000431317890 */ /* 0x000fe2000fffe0ff */
[----:B------:R-:W-:Y:S01]  /*8e20*/  ISETP.NE.AND P0, PT, R76, 0x2, PT ;  /* 0x000000024c00780c */ /* 0x000fe20003f05270 */
[----:B------:R-:W-:Y:S01]  /*8e30*/  IMAD.IADD R20, R29, 0x1, R58 ;  /* 0x000000011d147824 */ /* 0x000fe200078e023a */
[----:B------:R-:W-:Y:S01]  /*8e40*/  ISETP.NE.AND P1, PT, R0, 0x4, PT ;  /* 0x000000040000780c */ /* 0x000fe20003f25270 */
[----:B------:R-:W-:Y:S01]  /*8e50*/  IMAD.IADD R21, R31, 0x1, R60 ;  /* 0x000000011f157824 */ /* 0x000fe200078e023c */
[----:B-1----:R-:W-:Y:S02]  /*8e60*/  SEL R2, RZ, 0x1, P0 ;  /* 0x00000001ff027807 */ /* 0x002fe40000000000 */
[----:B------:R-:W-:Y:S02]  /*8e70*/  SEL R3, RZ, 0x1, P1 ;  /* 0x00000001ff037807 */ /* 0x000fe40000800000 */
[----:B------:R-:W-:Y:S02]  /*8e80*/  LOP3.LUT R69, R69, R2, RZ, 0x3c, !PT ;  /* 0x0000000245457212 */ /* 0x000fe400078e3cff */
[----:B------:R-:W-:Y:S02]  /*8e90*/  LOP3.LUT R70, R70, R3, RZ, 0x3c, !PT ;  /* 0x0000000346467212 */ /* 0x000fe400078e3cff */
[----:B------:R-:W-:Y:S02]  /*8ea0*/  @P2 R2UR UR36, R68 ;  /* 0x00000000442422ca */ /* 0x000fe400000e0000 */
[----:B------:R-:W-:Y:S02]  /*8eb0*/  SEL R76, R76, RZ, P0 ;  /* 0x000000ff4c4c7207 */ /* 0x000fe40000000000 */
[----:B------:R-:W-:Y:S01]  /*8ec0*/  SEL R30, R0, RZ, P1 ;  /* 0x000000ff001e7207 */ /* 0x000fe20000800000 */
[----:B------:R-:W-:Y:S10]  /*8ed0*/  @P2 BRA `(.L_x_154) ;  /* 0xffffffcc00d42947 */ /* 0x000ff4000383ffff */
[----:B------:R-:W-:-:S09]  /*8ee0*/  UISETP.NE.AND UP0, UPT, UR50, URZ, UPT ;  /* 0x000000ff3200728c */ /* 0x000fd2000bf05270 */
[----:B------:R-:W-:Y:S05]  /*8ef0*/  BRA.U !UP0, `(.L_x_155) ;  /* 0x0000000108487547 */ /* 0x000fea000b800000 */
[----:B------:R-:W1:Y:S02]  /*8f00*/  LDCU.64 UR4, c[0x0][0x890] ;  /* 0x00011200ff0477ac */ /* 0x000e640008000a00 */
[----:B-1----:R-:W-:-:S04]  /*8f10*/  UISETP.NE.U32.AND UP0, UPT, UR4, URZ, UPT ;  /* 0x000000ff0400728c */ /* 0x002fc8000bf05070 */
[----:B------:R-:W-:-:S09]  /*8f20*/  UISETP.NE.AND.EX UP0, UPT, UR5, URZ, UPT, UP0 ;  /* 0x000000ff0500728c */ /* 0x000fd2000bf05300 */
[----:B------:R-:W-:Y:S05]  /*8f30*/  BRA.U UP0, `(.L_x_156) ;  /* 0x00000001000c7547 */ /* 0x000fea000b800000 */
[----:B------:R-:W-:-:S13]  /*8f40*/  FSETP.NEU.AND P0, PT, R35, RZ, PT ;  /* 0x000000ff2300720b */ /* 0x000fda0003f0d000 */
[----:B------:R-:W-:Y:S05]  /*8f50*/  @!P0 EXIT ;  /* 0x000000000000894d */ /* 0x000fea0003800000 */
[----:B------:R-:W-:Y:S05]  /*8f60*/  BRA `(.L_x_155) ;  /* 0x00000000002c7947 */ /* 0x000fea0003800000 */
.L_x_156:
[----:B------:R-:W-:Y:S01]  /*8f70*/  ISETP.NE.AND P0, PT, R75, RZ, PT ;  /* 0x000000ff4b00720c */ /* 0x000fe20003f05270 */
[----:B------:R-:W-:-:S12]  /*8f80*/  BSSY.RECONVERGENT B0, `(.L_x_155) ;  /* 0x0000009000007945 */ /* 0x000fd80003800200 */
[----:B------:R-:W-:Y:S05]  /*8f90*/  @P0 BRA `(.L_x_157) ;  /* 0x0000000000140947 */ /* 0x000fea0003800000 */
[----:B------:R-:W1:Y:S02]  /*8fa0*/  LDCU.64 UR4, c[0x0][0x888] ;  /* 0x00011100ff0477ac */ /* 0x000e640008000a00 */
[----:B-1----:R-:W-:-:S04]  /*8fb0*/  ISETP.NE.U32.AND P0, PT, RZ, UR4, PT ;  /* 0x00000004ff007c0c */ /* 0x002fc8000bf05070 */
[----:B------:R-:W-:-:S13]  /*8fc0*/  ISETP.NE.AND.EX P0, PT, RZ, UR5, PT, P0 ;  /* 0x00000005ff007c0c */ /* 0x000fda000bf05300 */
[----:B------:R-:W-:Y:S05]  /*8fd0*/  @!P0 EXIT ;  /* 0x000000000000894d */ /* 0x000fea0003800000 */
[----:B------:R-:W-:Y:S05]  /*8fe0*/  BRA `(.L_x_158) ;  /* 0x0000000000087947 */ /* 0x000fea0003800000 */
.L_x_157:
[----:B------:R-:W-:-:S13]  /*8ff0*/  FSETP.NEU.AND P0, PT, R35, RZ, PT ;  /* 0x000000ff2300720b */ /* 0x000fda0003f0d000 */
[----:B------:R-:W-:Y:S05]  /*9000*/  @!P0 EXIT ;  /* 0x000000000000894d */ /* 0x000fea0003800000 */
.L_x_158:
[----:B------:R-:W-:Y:S05]  /*9010*/  BSYNC.RECONVERGENT B0 ;  /* 0x0000000000007941 */ /* 0x000fea0003800200 */
.L_x_155:
[----:B------:R-:W-:Y:S01]  /*9020*/  ULEA UR4, UR51, UR48, 0x3 ;  /* 0x0000003033047291 */ /* 0x000fe2000f8e18ff */
[----:B------:R-:W-:-:S04]  /*9030*/  DEPBAR.LE SB0, 0x0 ;  /* 0x000080000000791a */ /* 0x000fc80000000000 */
[----:B------:R-:W-:-:S04]  /*9040*/  UIADD3 UR4, UPT, UPT, UR4, 0xf0, URZ ;  /* 0x000000f004047890 */ /* 0x000fc8000fffe0ff */
[----:B------:R-:W-:-:S09]  /*9050*/  UPRMT UR4, UR37, 0x654, UR4 ;  /* 0x0000065425047896 */ /* 0x000fd20008000004 */
[----:B------:R-:W-:Y:S01]  /*9060*/  SYNCS.ARRIVE.TRANS64.RED.A1T0 RZ, [UR4], RZ ;  /* 0x000000ffffff79a7 */ /* 0x000fe20008100404 */
[----:B------:R-:W-:Y:S05]  /*9070*/  EXIT ;  /* 0x000000000000794d */ /* 0x000fea0003800000 */
.L_x_25:
[----:B--2---:R2:W4:Y:S02]  /*9080*/  SYNCS.PHASECHK.TRANS64.TRYWAIT P0, [R3+URZ+0x190], R2 ;  /* 0x00019002030075a7 */ /* 0x00452400080011ff */
[----:B----4-:R-:W-:Y:S05]  /*9090*/  @!P0 NANOSLEEP.SYNCS 0x989680 ;  /* 0x009896800000895d */ /* 0x010fea0003900000 */
[----:B------:R-:W4:Y:S02]  /*90a0*/  @!P0 SYNCS.PHASECHK.TRANS64 P0, [R3+URZ+0x190], R2 ;  /* 0x00019002030085a7 */ /* 0x000f2400080010ff */
[----:B----4-:R-:W-:Y:S05]  /*90b0*/  @!P0 BRA `(.L_x_25) ;  /* 0xfffffffc00f08947 */ /* 0x010fea000383ffff */
[----:B------:R-:W-:Y:S05]  /*90c0*/  BRA `(.L_x_159) ;  /* 0xffffff8800907947 */ /* 0x000fea000383ffff */
.L_x_28:
[----:B-1----:R-:W-:-:S07]  /*90d0*/  MOV R2, UR33 ;  /* 0x0000002100027c02 */ /* 0x002fce0008000f00 */
.L_x_160:
[----:B-1----:R1:W2:Y:S02]  /*90e0*/  SYNCS.PHASECHK.TRANS64.TRYWAIT P0, [R2+URZ+0x68], R5 ;  /* 0x00006805020075a7 */ /* 0x0022a400080011ff */
[----:B--2---:R-:W-:Y:S05]  /*90f0*/  @!P0 NANOSLEEP.SYNCS 0x989680 ;  /* 0x009896800000895d */ /* 0x004fea0003900000 */
[----:B------:R-:W2:Y:S02]  /*9100*/  @!P0 SYNCS.PHASECHK.TRANS64 P0, [R2+URZ+0x68], R5 ;  /* 0x00006805020085a7 */ /* 0x000ea400080010ff */
[----:B--2---:R-:W-:Y:S05]  /*9110*/  @!P0 BRA `(.L_x_160) ;  /* 0xfffffffc00f08947 */ /* 0x004fea000383ffff */
[----:B------:R-:W-:Y:S05]  /*9120*/  BRA `(.L_x_27) ;  /* 0xffffff8800f87947 */ /* 0x000fea000383ffff */
.L_x_35:
[----:B-1----:R-:W-:-:S07]  /*9130*/  MOV R2, UR17 ;  /* 0x0000001100027c02 */ /* 0x002fce0008000f00 */
.L_x_161:
[----:B-1----:R1:W2:Y:S02]  /*9140*/  SYNCS.PHASECHK.TRANS64.TRYWAIT P0, [R2+URZ+0x68], R5 ;  /* 0x00006805020075a7 */ /* 0x0022a400080011ff */
[----:B--2---:R-:W-:Y:S05]  /*9150*/  @!P0 NANOSLEEP.SYNCS 0x989680 ;  /* 0x009896800000895d */ /* 0x004fea0003900000 */
[----:B------:R-:W2:Y:S02]  /*9160*/  @!P0 SYNCS.PHASECHK.TRANS64 P0, [R2+URZ+0x68], R5 ;  /* 0x00006805020085a7 */ /* 0x000ea400080010ff */
[----:B--2---:R-:W-:Y:S05]  /*9170*/  @!P0 BRA `(.L_x_161) ;  /* 0xfffffffc00f08947 */ /* 0x004fea000383ffff */
[----:B------:R-:W-:Y:S05]  /*9180*/  BRA `(.L_x_34) ;  /* 0xffffff8c00bc7947 */ /* 0x000fea000383ffff */
.L_x_40:
[----:B-1----:R1:W2:Y:S02]  /*9190*/  SYNCS.PHASECHK.TRANS64.TRYWAIT P0, [R2+URZ+0x120], R3 ;  /* 0x00012003020075a7 */ /* 0x0022a400080011ff */
[----:B--2---:R-:W-:Y:S05]  /*91a0*/  @!P0 NANOSLEEP.SYNCS 0x989680 ;  /* 0x009896800000895d */ /* 0x004fea0003900000 */
[----:B------:R-:W2:Y:S02]  /*91b0*/  @!P0 SYNCS.PHASECHK.TRANS64 P0, [R2+URZ+0x120], R3 ;  /* 0x00012003020085a7 */ /* 0x000ea400080010ff */
[----:B--2---:R-:W-:Y:S05]  /*91c0*/  @!P0 BRA `(.L_x_40) ;  /* 0xfffffffc00f08947 */ /* 0x004fea000383ffff */
[----:B------:R-:W-:Y:S05]  /*91d0*/  BRA `(.L_x_162) ;  /* 0xffffff9000687947 */ /* 0x000fea000383ffff */
.L_x_44:
[----:B---3--:R-:W-:-:S07]  /*91e0*/  MOV R0, UR4 ;  /* 0x0000000400007c02 */ /* 0x008fce0008000f00 */
.L_x_163:
[----:B-1----:R1:W2:Y:S02]  /*91f0*/  SYNCS.PHASECHK.TRANS64.TRYWAIT P0, [R0+URZ], R3 ;  /* 0x00000003000075a7 */ /* 0x0022a400080011ff */
[----:B--2---:R-:W-:Y:S05]  /*9200*/  @!P0 NANOSLEEP.SYNCS 0x989680 ;  /* 0x009896800000895d */ /* 0x004fea0003900000 */
[----:B------:R-:W2:Y:S02]  /*9210*/  @!P0 SYNCS.PHASECHK.TRANS64 P0, [R0+URZ], R3 ;  /* 0x00000003000085a7 */ /* 0x000ea400080010ff */
[----:B--2---:R-:W-:Y:S05]  /*9220*/  @!P0 BRA `(.L_x_163) ;  /* 0xfffffffc00f08947 */ /* 0x004fea000383ffff */
[----:B------:R-:W-:Y:S05]  /*9230*/  BRA `(.L_x_164) ;  /* 0xffffff9400d87947 */ /* 0x000fea000383ffff */
.L_x_45:
[----:B---3--:R-:W-:-:S07]  /*9240*/  MOV R0, UR4 ;  /* 0x0000000400007c02 */ /* 0x008fce0008000f00 */
.L_x_165:
[----:B-1----:R1:W2:Y:S02]  /*9250*/  SYNCS.PHASECHK.TRANS64.TRYWAIT P0, [R0+URZ], R3 ;  /* 0x00000003000075a7 */ /* 0x0022a400080011ff */
[----:B--2---:R-:W-:Y:S05]  /*9260*/  @!P0 NANOSLEEP.SYNCS 0x989680 ;  /* 0x009896800000895d */ /* 0x004fea0003900000 */
[----:B------:R-:W2:Y:S02]  /*9270*/  @!P0 SYNCS.PHASECHK.TRANS64 P0, [R0+URZ], R3 ;  /* 0x00000003000085a7 */ /* 0x000ea400080010ff */
[----:B--2---:R-:W-:Y:S05]  /*9280*/  @!P0 BRA `(.L_x_165) ;  /* 0xfffffffc00f08947 */ /* 0x004fea000383ffff */
[----:B------:R-:W-:Y:S05]  /*9290*/  BRA `(.L_x_166) ;  /* 0xffffff9400e47947 */ /* 0x000fea000383ffff */
.L_x_46:
[----:B---3--:R-:W-:-:S07]  /*92a0*/  MOV R0, UR4 ;  /* 0x0000000400007c02 */ /* 0x008fce0008000f00 */
.L_x_167:
[----:B-1----:R1:W2:Y:S02]  /*92b0*/  SYNCS.PHASECHK.TRANS64.TRYWAIT P0, [R0+URZ], R3 ;  /* 0x00000003000075a7 */ /* 0x0022a400080011ff */
[----:B--2---:R-:W-:Y:S05]  /*92c0*/  @!P0 NANOSLEEP.SYNCS 0x989680 ;  /* 0x009896800000895d */ /* 0x004fea0003900000 */
[----:B------:R-:W2:Y:S02]  /*92d0*/  @!P0 SYNCS.PHASECHK.TRANS64 P0, [R0+URZ], R3 ;  /* 0x00000003000085a7 */ /* 0x000ea400080010ff */
[----:B--2---:R-:W-:Y:S05]  /*92e0*/  @!P0 BRA `(.L_x_167) ;  /* 0xfffffffc00f08947 */ /* 0x004fea000383ffff */
[----:B------:R-:W-:Y:S05]  /*92f0*/  BRA `(.L_x_168) ;  /* 0xffffff9400f07947 */ /* 0x000fea000383ffff */
.L_x_47:
[----:B---3--:R-:W-:-:S07]  /*9300*/  MOV R0, UR4 ;  /* 0x0000000400007c02 */ /* 0x008fce0008000f00 */
.L_x_169:
[----:B-1----:R1:W2:Y:S02]  /*9310*/  SYNCS.PHASECHK.TRANS64.TRYWAIT P0, [R0+URZ], R3 ;  /* 0x00000003000075a7 */ /* 0x0022a400080011ff */
[----:B--2---:R-:W-:Y:S05]  /*9320*/  @!P0 NANOSLEEP.SYNCS 0x989680 ;  /* 0x009896800000895d */ /* 0x004fea0003900000 */
[----:B------:R-:W2:Y:S02]  /*9330*/  @!P0 SYNCS.PHASECHK.TRANS64 P0, [R0+URZ], R3 ;  /* 0x00000003000085a7 */ /* 0x000ea400080010ff */
[----:B--2---:R-:W-:Y:S05]  /*9340*/  @!P0 BRA `(.L_x_169) ;  /* 0xfffffffc00f08947 */ /* 0x004fea000383ffff */
[----:B------:R-:W-:Y:S05]  /*9350*/  BRA `(.L_x_170) ;  /* 0xffffff9400fc7947 */ /* 0x000fea000383ffff */
.L_x_48:
[----:B---3--:R-:W-:-:S07]  /*9360*/  MOV R0, UR4 ;  /* 0x0000000400007c02 */ /* 0x008fce0008000f00 */
.L_x_171:
[----:B-1----:R1:W2:Y:S02]  /*9370*/  SYNCS.PHASECHK.TRANS64.TRYWAIT P0, [R0+URZ], R3 ;  /* 0x00000003000075a7 */ /* 0x0022a400080011ff */
[----:B--2---:R-:W-:Y:S05]  /*9380*/  @!P0 NANOSLEEP.SYNCS 0x989680 ;  /* 0x009896800000895d */ /* 0x004fea0003900000 */
[----:B------:R-:W2:Y:S02]  /*9390*/  @!P0 SYNCS.PHASECHK.TRANS64 P0, [R0+URZ], R3 ;  /* 0x00000003000085a7 */ /* 0x000ea400080010ff */
[----:B--2---:R-:W-:Y:S05]  /*93a0*/  @!P0 BRA `(.L_x_171) ;  /* 0xfffffffc00f08947 */ /* 0x004fea000383ffff */
[----:B------:R-:W-:Y:S05]  /*93b0*/  BRA `(.L_x_172) ;  /* 0xffffff9800087947 */ /* 0x000fea000383ffff */
.L_x_49:
[----:B---3--:R-:W-:-:S07]  /*93c0*/  MOV R0, UR4 ;  /* 0x0000000400007c02 */ /* 0x008fce0008000f00 */
.L_x_173:
[----:B-1----:R1:W2:Y:S02]  /*93d0*/  SYNCS.PHASECHK.TRANS64.TRYWAIT P0, [R0+URZ], R3 ;  /* 0x00000003000075a7 */ /* 0x0022a400080011ff */
[----:B--2---:R-:W-:Y:S05]  /*93e0*/  @!P0 NANOSLEEP.SYNCS 0x989680 ;  /* 0x009896800000895d */ /* 0x004fea0003900000 */
[----:B------:R-:W2:Y:S02]  /*93f0*/  @!P0 SYNCS.PHASECHK.TRANS64 P0, [R0+URZ], R3 ;  /* 0x00000003000085a7 */ /* 0x000ea400080010ff */
[----:B--2---:R-:W-:Y:S05]  /*9400*/  @!P0 BRA `(.L_x_173) ;  /* 0xfffffffc00f08947 */ /* 0x004fea000383ffff */
[----:B------:R-:W-:Y:S05]  /*9410*/  BRA `(.L_x_174) ;  /* 0xffffff9800147947 */ /* 0x000fea000383ffff */
.L_x_50:
[----:B---3--:R-:W-:-:S07]  /*9420*/  MOV R0, UR4 ;  /* 0x0000000400007c02 */ /* 0x008fce0008000f00 */
.L_x_175:
[----:B-1----:R1:W2:Y:S02]  /*9430*/  SYNCS.PHASECHK.TRANS64.TRYWAIT P0, [R0+URZ], R3 ;  /* 0x00000003000075a7 */ /* 0x0022a400080011ff */
[----:B--2---:R-:W-:Y:S05]  /*9440*/  @!P0 NANOSLEEP.SYNCS 0x989680 ;  /* 0x009896800000895d */ /* 0x004fea0003900000 */
[----:B------:R-:W2:Y:S02]  /*9450*/  @!P0 SYNCS.PHASECHK.TRANS64 P0, [R0+URZ], R3 ;  /* 0x00000003000085a7 */ /* 0x000ea400080010ff */
[----:B--2---:R-:W-:Y:S05]  /*9460*/  @!P0 BRA `(.L_x_175) ;  /* 0xfffffffc00f08947 */ /* 0x004fea000383ffff */
[----:B------:R-:W-:Y:S05]  /*9470*/  BRA `(.L_x_176) ;  /* 0xffffff9800207947 */ /* 0x000fea000383ffff */
.L_x_51:
[----:B---3--:R-:W-:-:S07]  /*9480*/  MOV R0, UR4 ;  /* 0x0000000400007c02 */ /* 0x008fce0008000f00 */
.L_x_177:
[----:B-1----:R1:W2:Y:S02]  /*9490*/  SYNCS.PHASECHK.TRANS64.TRYWAIT P0, [R0+URZ], R3 ;  /* 0x00000003000075a7 */ /* 0x0022a400080011ff */
[----:B--2---:R-:W-:Y:S05]  /*94a0*/  @!P0 NANOSLEEP.SYNCS 0x989680 ;  /* 0x009896800000895d */ /* 0x004fea0003900000 */
[----:B------:R-:W2:Y:S02]  /*94b0*/  @!P0 SYNCS.PHASECHK.TRANS64 P0, [R0+URZ], R3 ;  /* 0x00000003000085a7 */ /* 0x000ea400080010ff */
[----:B--2---:R-:W-:Y:S05]  /*94c0*/  @!P0 BRA `(.L_x_177) ;  /* 0xfffffffc00f08947 */ /* 0x004fea000383ffff */
[----:B------:R-:W-:Y:S05]  /*94d0*/  BRA `(.L_x_178) ;  /* 0xffffff98002c7947 */ /* 0x000fea000383ffff */
.L_x_52:
[----:B---3--:R-:W-:-:S07]  /*94e0*/  MOV R0, UR4 ;  /* 0x0000000400007c02 */ /* 0x008fce0008000f00 */
.L_x_179:
[----:B-1----:R1:W2:Y:S02]  /*94f0*/  SYNCS.PHASECHK.TRANS64.TRYWAIT P0, [R0+URZ], R3 ;  /* 0x00000003000075a7 */ /* 0x0022a400080011ff */
[----:B--2---:R-:W-:Y:S05]  /*9500*/  @!P0 NANOSLEEP.SYNCS 0x989680 ;  /* 0x009896800000895d */ /* 0x004fea0003900000 */
[----:B------:R-:W2:Y:S02]  /*9510*/  @!P0 SYNCS.PHASECHK.TRANS64 P0, [R0+URZ], R3 ;  /* 0x00000003000085a7 */ /* 0x000ea400080010ff */
[----:B--2---:R-:W-:Y:S05]  /*9520*/  @!P0 BRA `(.L_x_179) ;  /* 0xfffffffc00f08947 */ /* 0x004fea000383ffff */
[----:B------:R-:W-:Y:S05]  /*9530*/  BRA `(.L_x_180) ;  /* 0xffffff9800387947 */ /* 0x000fea000383ffff */
.L_x_53:
[----:B---3--:R-:W-:-:S07]  /*9540*/  MOV R0, UR4 ;  /* 0x0000000400007c02 */ /* 0x008fce0008000f00 */
.L_x_181:
[----:B-1----:R1:W2:Y:S02]  /*9550*/  SYNCS.PHASECHK.TRANS64.TRYWAIT P0, [R0+URZ], R3 ;  /* 0x00000003000075a7 */ /* 0x0022a400080011ff */
[----:B--2---:R-:W-:Y:S05]  /*9560*/  @!P0 NANOSLEEP.SYNCS 0x989680 ;  /* 0x009896800000895d */ /* 0x004fea0003900000 */
[----:B------:R-:W2:Y:S02]  /*9570*/  @!P0 SYNCS.PHASECHK.TRANS64 P0, [R0+URZ], R3 ;  /* 0x00000003000085a7 */ /* 0x000ea400080010ff */
[----:B--2---:R-:W-:Y:S05]  /*9580*/  @!P0 BRA `(.L_x_181) ;  /* 0xfffffffc00f08947 */ /* 0x004fea000383ffff */
[----:B------:R-:W-:Y:S05]  /*9590*/  BRA `(.L_x_182) ;  /* 0xffffff9800447947 */ /* 0x000fea000383ffff */
.L_x_54:
[----:B---3--:R-:W-:-:S07]  /*95a0*/  MOV R0, UR4 ;  /* 0x0000000400007c02 */ /* 0x008fce0008000f00 */
.L_x_183:
[----:B-1----:R1:W2:Y:S02]  /*95b0*/  SYNCS.PHASECHK.TRANS64.TRYWAIT P0, [R0+URZ], R3 ;  /* 0x00000003000075a7 */ /* 0x0022a400080011ff */
[----:B--2---:R-:W-:Y:S05]  /*95c0*/  @!P0 NANOSLEEP.SYNCS 0x989680 ;  /* 0x009896800000895d */ /* 0x004fea0003900000 */
[----:B------:R-:W2:Y:S02]  /*95d0*/  @!P0 SYNCS.PHASECHK.TRANS64 P0, [R0+URZ], R3 ;  /* 0x00000003000085a7 */ /* 0x000ea400080010ff */
[----:B--2---:R-:W-:Y:S05]  /*95e0*/  @!P0 BRA `(.L_x_183) ;  /* 0xfffffffc00f08947 */ /* 0x004fea000383ffff */
[----:B------:R-:W-:Y:S05]  /*95f0*/  BRA `(.L_x_184) ;  /* 0xffffff9800507947 */ /* 0x000fea000383ffff */
.L_x_55:
[----:B---3--:R-:W-:-:S07]  /*9600*/  MOV R0, UR4 ;  /* 0x0000000400007c02 */ /* 0x008fce0008000f00 */
.L_x_185:
[----:B-1----:R1:W2:Y:S02]  /*9610*/  SYNCS.PHASECHK.TRANS64.TRYWAIT P0, [R0+URZ], R3 ;  /* 0x00000003000075a7 */ /* 0x0022a400080011ff */
[----:B--2---:R-:W-:Y:S05]  /*9620*/  @!P0 NANOSLEEP.SYNCS 0x989680 ;  /* 0x009896800000895d */ /* 0x004fea0003900000 */
[----:B------:R-:W2:Y:S02]  /*9630*/  @!P0 SYNCS.PHASECHK.TRANS64 P0, [R0+URZ], R3 ;  /* 0x00000003000085a7 */ /* 0x000ea400080010ff */
[----:B--2---:R-:W-:Y:S05]  /*9640*/  @!P0 BRA `(.L_x_185) ;  /* 0xfffffffc00f08947 */ /* 0x004fea000383ffff */
[----:B------:R-:W-:Y:S05]  /*9650*/  BRA `(.L_x_186) ;  /* 0xffffff98005c7947 */ /* 0x000fea000383ffff */
.L_x_58:
[----:B-1----:R1:W2:Y:S02]  /*9660*/  SYNCS.PHASECHK.TRANS64.TRYWAIT P0, [R0+URZ+0x180], R5 ;  /* 0x00018005000075a7 */ /* 0x0022a400080011ff */
[----:B--2---:R-:W-:Y:S05]  /*9670*/  @!P0 NANOSLEEP.SYNCS 0x989680 ;  /* 0x009896800000895d */ /* 0x004fea0003900000 */
[----:B------:R-:W2:Y:S02]  /*9680*/  @!P0 SYNCS.PHASECHK.TRANS64 P0, [R0+URZ+0x180], R5 ;  /* 0x00018005000085a7 */ /* 0x000ea400080010ff */
[----:B--2---:R-:W-:Y:S05]  /*9690*/  @!P0 BRA `(.L_x_58) ;  /* 0xfffffffc00f08947 */ /* 0x004fea000383ffff */
[----:B------:R-:W-:Y:S05]  /*96a0*/  BRA `(.L_x_187) ;  /* 0xffffff9800bc7947 */ /* 0x000fea000383ffff */
.L_x_59:
[----:B------:R-:W-:-:S07]  /*96b0*/  MOV R0, UR5 ;  /* 0x0000000500007c02 */ /* 0x000fce0008000f00 */
.L_x_188:
[----:B-1----:R1:W2:Y:S02]  /*96c0*/  SYNCS.PHASECHK.TRANS64.TRYWAIT P0, [R0+URZ+0x130], R7 ;  /* 0x00013007000075a7 */ /* 0x0022a400080011ff */
[----:B--2---:R-:W-:Y:S05]  /*96d0*/  @!P0 NANOSLEEP.SYNCS 0x989680 ;  /* 0x009896800000895d */ /* 0x004fea0003900000 */
[----:B------:R-:W2:Y:S02]  /*96e0*/  @!P0 SYNCS.PHASECHK.TRANS64 P0, [R0+URZ+0x130], R7 ;  /* 0x00013007000085a7 */ /* 0x000ea400080010ff */
[----:B--2---:R-:W-:Y:S05]  /*96f0*/  @!P0 BRA `(.L_x_188) ;  /* 0xfffffffc00f08947 */ /* 0x004fea000383ffff */
[----:B------:R-:W-:Y:S05]  /*9700*/  BRA `(.L_x_189) ;  /* 0xffffff9800cc7947 */ /* 0x000fea000383ffff */
.L_x_60:
[----:B-1----:R1:W2:Y:S02]  /*9710*/  SYNCS.PHASECHK.TRANS64.TRYWAIT P1, [R0+URZ+0x120], R5 ;  /* 0x00012005000075a7 */ /* 0x0022a400080211ff */
[----:B--2---:R-:W-:Y:S05]  /*9720*/  @!P1 NANOSLEEP.SYNCS 0x989680 ;  /* 0x009896800000995d */ /* 0x004fea0003900000 */
[----:B------:R-:W2:Y:S02]  /*9730*/  @!P1 SYNCS.PHASECHK.TRANS64 P1, [R0+URZ+0x120], R5 ;  /* 0x00012005000095a7 */ /* 0x000ea400080210ff */
[----:B--2---:R-:W-:Y:S05]  /*9740*/  @!P1 BRA `(.L_x_60) ;  /* 0xfffffffc00f09947 */ /* 0x004fea000383ffff */
[----:B------:R-:W-:Y:S05]  /*9750*/  BRA `(.L_x_190) ;  /* 0xffffff9800fc7947 */ /* 0x000fea000383ffff */
.L_x_63:
[----:B------:R-:W-:-:S07]  /*9760*/  MOV R0, UR5 ;  /* 0x0000000500007c02 */ /* 0x000fce0008000f00 */
.L_x_191:
[----:B-1----:R1:W2:Y:S02]  /*9770*/  SYNCS.PHASECHK.TRANS64.TRYWAIT P0, [R0+URZ+0x130], R3 ;  /* 0x00013003000075a7 */ /* 0x0022a400080011ff */
[----:B--2---:R-:W-:Y:S05]  /*9780*/  @!P0 NANOSLEEP.SYNCS 0x989680 ;  /* 0x009896800000895d */ /* 0x004fea0003900000 */
[----:B------:R-:W2:Y:S02]  /*9790*/  @!P0 SYNCS.PHASECHK.TRANS64 P0, [R0+URZ+0x130], R3 ;  /* 0x00013003000085a7 */ /* 0x000ea400080010ff */
[----:B--2---:R-:W-:Y:S05]  /*97a0*/  @!P0 BRA `(.L_x_191) ;  /* 0xfffffffc00f08947 */ /* 0x004fea000383ffff */
[----:B------:R-:W-:Y:S05]  /*97b0*/  BRA `(.L_x_62) ;  /* 0xffffff9c00507947 */ /* 0x000fea000383ffff */
.L_x_72:
[----:B-1----:R-:W-:-:S04]  /*97c0*/  MOV R4, UR4 ;  /* 0x0000000400047c02 */ /* 0x002fc80008000f00 */
[----:B------:R1:W2:Y:S03]  /*97d0*/  SYNCS.PHASECHK.TRANS64.TRYWAIT P0, [R4+URZ+0x8], R5 ;  /* 0x00000805040075a7 */ /* 0x0002a600080011ff */
[----:B--2---:R-:W-:Y:S05]  /*97e0*/  @!P0 NANOSLEEP.SYNCS 0x989680 ;  /* 0x009896800000895d */ /* 0x004fea0003900000 */
[----:B------:R-:W2:Y:S02]  /*97f0*/  @!P0 SYNCS.PHASECHK.TRANS64 P0, [R4+URZ+0x8], R5 ;  /* 0x00000805040085a7 */ /* 0x000ea400080010ff */
[----:B--2---:R-:W-:Y:S05]  /*9800*/  @!P0 BRA `(.L_x_72) ;  /* 0xfffffffc00ec8947 */ /* 0x004fea000383ffff */
[----:B------:R-:W-:Y:S05]  /*9810*/  BRA `(.L_x_71) ;  /* 0xffffffa000047947 */ /* 0x000fea000383ffff */
.L_x_74:
[----:B------:R-:W-:Y:S01]  /*9820*/  BSSY B0, `(.L_x_192) ;  /* 0x0000006000007945 */ /* 0x000fe20003800000 */
[----:B------:R-:W-:-:S07]  /*9830*/  MOV R15, 0xffffffff ;  /* 0xffffffff000f7802 */ /* 0x000fce0000000f00 */
[----:B-1---5:R-:W-:Y:S05]  /*9840*/  WARPSYNC.COLLECTIVE R15, `(.L_x_193) ;  /* 0x000000000f0c7348 */ /* 0x022fea0003c00000 */
[----:B------:R-:W-:Y:S02]  /*9850*/  ELECT P6, UR79, PT ;  /* 0x00000000004f782f */ /* 0x000fe400038c0000 */
[----:B------:R-:W-:Y:S01]  /*9860*/  MOV R14, UR79 ;  /* 0x0000004f000e7c02 */ /* 0x000fe20008000f00 */
[----:B-1---5:R-:W-:Y:S10]  /*9870*/  ENDCOLLECTIVE ;  /* 0x000000000000791b */ /* 0x022ff40003800000 */
.L_x_193:
[----:B------:R-:W-:Y:S05]  /*9880*/  BSYNC B0 ;  /* 0x0000000000007941 */ /* 0x000fea0003800000 */
.L_x_192:
[----:B------:R-:W-:Y:S05]  /*9890*/  BRA `(.L_x_194) ;  /* 0xffffffa000347947 */ /* 0x000fea000383ffff */
.L_x_76:
[----:B-1----:R-:W-:-:S04]  /*98a0*/  MOV R2, UR4 ;  /* 0x0000000400027c02 */ /* 0x002fc80008000f00 */
[----:B------:R1:W2:Y:S03]  /*98b0*/  SYNCS.PHASECHK.TRANS64.TRYWAIT P0, [R2+URZ+0x8], R3 ;  /* 0x00000803020075a7 */ /* 0x0002a600080011ff */
[----:B--2---:R-:W-:Y:S05]  /*98c0*/  @!P0 NANOSLEEP.SYNCS 0x989680 ;  /* 0x009896800000895d */ /* 0x004fea0003900000 */
[----:B------:R-:W2:Y:S02]  /*98d0*/  @!P0 SYNCS.PHASECHK.TRANS64 P0, [R2+URZ+0x8], R3 ;  /* 0x00000803020085a7 */ /* 0x000ea400080010ff */
[----:B--2---:R-:W-:Y:S05]  /*98e0*/  @!P0 BRA `(.L_x_76) ;  /* 0xfffffffc00ec8947 */ /* 0x004fea000383ffff */
[----:B------:R-:W-:Y:S05]  /*98f0*/  BRA `(.L_x_75) ;  /* 0xffffffa000387947 */ /* 0x000fea000383ffff */
.L_x_77:
[----:B-1----:R1:W2:Y:S02]  /*9900*/  SYNCS.PHASECHK.TRANS64.TRYWAIT P0, [R0+URZ+0x120], R5 ;  /* 0x00012005000075a7 */ /* 0x0022a400080011ff */
[----:B--2---:R-:W-:Y:S05]  /*9910*/  @!P0 NANOSLEEP.SYNCS 0x989680 ;  /* 0x009896800000895d */ /* 0x004fea0003900000 */
[----:B------:R-:W2:Y:S02]  /*9920*/  @!P0 SYNCS.PHASECHK.TRANS64 P0, [R0+URZ+0x120], R5 ;  /* 0x00012005000085a7 */ /* 0x000ea400080010ff */
[----:B--2---:R-:W-:Y:S05]  /*9930*/  @!P0 BRA `(.L_x_77) ;  /* 0xfffffffc00f08947 */ /* 0x004fea000383ffff */
[----:B------:R-:W-:Y:S05]  /*9940*/  BRA `(.L_x_195) ;  /* 0xffffffa400207947 */ /* 0x000fea000383ffff */
.L_x_79:
[----:B------:R-:W-:-:S07]  /*9950*/  MOV R0, UR7 ;  /* 0x0000000700007c02 */ /* 0x000fce0008000f00 */
.L_x_196:
[----:B-1----:R1:W2:Y:S02]  /*9960*/  SYNCS.PHASECHK.TRANS64.TRYWAIT P0, [R0+URZ+0x160], R5 ;  /* 0x00016005000075a7 */ /* 0x0022a400080011ff */
[----:B--2---:R-:W-:Y:S05]  /*9970*/  @!P0 NANOSLEEP.SYNCS 0x989680 ;  /* 0x009896800000895d */ /* 0x004fea0003900000 */
[----:B------:R-:W2:Y:S02]  /*9980*/  @!P0 SYNCS.PHASECHK.TRANS64 P0, [R0+URZ+0x160], R5 ;  /* 0x00016005000085a7 */ /* 0x000ea400080010ff */
[----:B--2---:R-:W-:Y:S05]  /*9990*/  @!P0 BRA `(.L_x_196) ;  /* 0xfffffffc00f08947 */ /* 0x004fea000383ffff */
[----:B------:R-:W-:Y:S05]  /*99a0*/  BRA `(.L_x_197) ;  /* 0xffffffa4006c7947 */ /* 0x000fea000383ffff */
.L_x_82:
[----:B------:R-:W-:Y:S07]  /*99b0*/  MOV R0, UR6 ;  /* 0x0000000600007c02 */ /* 0x000fee0008000f00 */
.L_x_198:
[----:B-1----:R1:W2:Y:S02]  /*99c0*/  SYNCS.PHASECHK.TRANS64.TRYWAIT P0, [R0+URZ], R5 ;  /* 0x00000005000075a7 */ /* 0x0022a400080011ff */
[----:B--2---:R-:W-:Y:S05]  /*99d0*/  @!P0 NANOSLEEP.SYNCS 0x989680 ;  /* 0x009896800000895d */ /* 0x004fea0003900000 */
[----:B------:R-:W2:Y:S02]  /*99e0*/  @!P0 SYNCS.PHASECHK.TRANS64 P0, [R0+URZ], R5 ;  /* 0x00000005000085a7 */ /* 0x000ea400080010ff */
[----:B--2---:R-:W-:Y:S05]  /*99f0*/  @!P0 BRA `(.L_x_198) ;  /* 0xfffffffc00f08947 */ /* 0x004fea000383ffff */
[----:B------:R-:W-:Y:S05]  /*9a00*/  BRA `(.L_x_81) ;  /* 0xffffffa400807947 */ /* 0x000fea000383ffff */
.L_x_86:
[----:B-1----:R-:W-:-:S07]  /*9a10*/  MOV R0, UR7 ;  /* 0x0000000700007c02 */ /* 0x002fce0008000f00 */
.L_x_199:
[----:B-1----:R1:W2:Y:S02]  /*9a20*/  SYNCS.PHASECHK.TRANS64.TRYWAIT P0, [R0+URZ], R3 ;  /* 0x00000003000075a7 */ /* 0x0022a400080011ff */
[----:B--2---:R-:W-:Y:S05]  /*9a30*/  @!P0 NANOSLEEP.SYNCS 0x989680 ;  /* 0x009896800000895d */ /* 0x004fea0003900000 */
[----:B------:R-:W2:Y:S02]  /*9a40*/  @!P0 SYNCS.PHASECHK.TRANS64 P0, [R0+URZ], R3 ;  /* 0x00000003000085a7 */ /* 0x000ea400080010ff */
[----:B--2---:R-:W-:Y:S05]  /*9a50*/  @!P0 BRA `(.L_x_199) ;  /* 0xfffffffc00f08947 */ /* 0x004fea000383ffff */
[----:B------:R-:W-:Y:S05]  /*9a60*/  BRA `(.L_x_200) ;  /* 0xffffffa800747947 */ /* 0x000fea000383ffff */
.L_x_87:
[----:B------:R-:W-:-:S07]  /*9a70*/  MOV R0, UR7 ;  /* 0x0000000700007c02 */ /* 0x000fce0008000f00 */
.L_x_201:
[----:B-1----:R1:W2:Y:S02]  /*9a80*/  SYNCS.PHASECHK.TRANS64.TRYWAIT P0, [R0+URZ], R3 ;  /* 0x00000003000075a7 */ /* 0x0022a400080011ff */
[----:B--2---:R-:W-:Y:S05]  /*9a90*/  @!P0 NANOSLEEP.SYNCS 0x989680 ;  /* 0x009896800000895d */ /* 0x004fea0003900000 */
[----:B------:R-:W2:Y:S02]  /*9aa0*/  @!P0 SYNCS.PHASECHK.TRANS64 P0, [R0+URZ], R3 ;  /* 0x00000003000085a7 */ /* 0x000ea400080010ff */
[----:B--2---:R-:W-:Y:S05]  /*9ab0*/  @!P0 BRA `(.L_x_201) ;  /* 0xfffffffc00f08947 */ /* 0x004fea000383ffff */
[----:B------:R-:W-:Y:S05]  /*9ac0*/  BRA `(.L_x_202) ;  /* 0xffffffa800807947 */ /* 0x000fea000383ffff */
.L_x_88:
[----:B------:R-:W-:-:S07]  /*9ad0*/  MOV R0, UR7 ;  /* 0x0000000700007c02 */ /* 0x000fce0008000f00 */
.L_x_203:
[----:B-1----:R1:W2:Y:S02]  /*9ae0*/  SYNCS.PHASECHK.TRANS64.TRYWAIT P0, [R0+URZ], R3 ;  /* 0x00000003000075a7 */ /* 0x0022a400080011ff */
[----:B--2---:R-:W-:Y:S05]  /*9af0*/  @!P0 NANOSLEEP.SYNCS 0x989680 ;  /* 0x009896800000895d */ /* 0x004fea0003900000 */
[----:B------:R-:W2:Y:S02]  /*9b00*/  @!P0 SYNCS.PHASECHK.TRANS64 P0, [R0+URZ], R3 ;  /* 0x00000003000085a7 */ /* 0x000ea400080010ff */
[----:B--2---:R-:W-:Y:S05]  /*9b10*/  @!P0 BRA `(.L_x_203) ;  /* 0xfffffffc00f08947 */ /* 0x004fea000383ffff */
[----:B------:R-:W-:Y:S05]  /*9b20*/  BRA `(.L_x_204) ;  /* 0xffffffa8008c7947 */ /* 0x000fea000383ffff */
.L_x_91:
[----:B------:R-:W-:-:S07]  /*9b30*/  MOV R0, UR5 ;  /* 0x0000000500007c02 */ /* 0x000fce0008000f00 */
.L_x_205:
[----:B-1----:R1:W2:Y:S02]  /*9b40*/  SYNCS.PHASECHK.TRANS64.TRYWAIT P1, [R0+URZ+0x1a0], R3 ;  /* 0x0001a003000075a7 */ /* 0x0022a400080211ff */
[----:B--2---:R-:W-:Y:S05]  /*9b50*/  @!P1 NANOSLEEP.SYNCS 0x989680 ;  /* 0x009896800000995d */ /* 0x004fea0003900000 */
[----:B------:R-:W2:Y:S02]  /*9b60*/  @!P1 SYNCS.PHASECHK.TRANS64 P1, [R0+URZ+0x1a0], R3 ;  /* 0x0001a003000095a7 */ /* 0x000ea400080210ff */
[----:B--2---:R-:W-:Y:S05]  /*9b70*/  @!P1 BRA `(.L_x_205) ;  /* 0xfffffffc00f09947 */ /* 0x004fea000383ffff */
[----:B------:R-:W-:Y:S05]  /*9b80*/  BRA `(.L_x_206) ;  /* 0xffffffa800d87947 */ /* 0x000fea000383ffff */
.L_x_96:
[----:B--2---:R2:W4:Y:S02]  /*9b90*/  SYNCS.PHASECHK.TRANS64.TRYWAIT P0, [R0+URZ+0x120], R3 ;  /* 0x00012003000075a7 */ /* 0x00452400080011ff */
[----:B----4-:R-:W-:Y:S05]  /*9ba0*/  @!P0 NANOSLEEP.SYNCS 0x989680 ;  /* 0x009896800000895d */ /* 0x010fea0003900000 */
[----:B------:R-:W4:Y:S02]  /*9bb0*/  @!P0 SYNCS.PHASECHK.TRANS64 P0, [R0+URZ+0x120], R3 ;  /* 0x00012003000085a7 */ /* 0x000f2400080010ff */
[----:B----4-:R-:W-:Y:S05]  /*9bc0*/  @!P0 BRA `(.L_x_96) ;  /* 0xfffffffc00f08947 */ /* 0x010fea000383ffff */
[----:B------:R-:W-:Y:S05]  /*9bd0*/  BRA `(.L_x_207) ;  /* 0xffffffac00ec7947 */ /* 0x000fea000383ffff */
.L_x_99:
[----:B------:R-:W-:Y:S07]  /*9be0*/  MOV R0, UR7 ;  /* 0x0000000700007c02 */ /* 0x000fee0008000f00 */
.L_x_208:
[----:B--2---:R2:W4:Y:S02]  /*9bf0*/  SYNCS.PHASECHK.TRANS64.TRYWAIT P0, [R0+URZ+0x118], R3 ;  /* 0x00011803000075a7 */ /* 0x00452400080011ff */
[----:B----4-:R-:W-:Y:S05]  /*9c00*/  @!P0 NANOSLEEP.SYNCS 0x989680 ;  /* 0x009896800000895d */ /* 0x010fea0003900000 */
[----:B------:R-:W4:Y:S02]  /*9c10*/  @!P0 SYNCS.PHASECHK.TRANS64 P0, [R0+URZ+0x118], R3 ;  /* 0x00011803000085a7 */ /* 0x000f2400080010ff */
[----:B----4-:R-:W-:Y:S05]  /*9c20*/  @!P0 BRA `(.L_x_208) ;  /* 0xfffffffc00f08947 */ /* 0x010fea000383ffff */
[----:B------:R-:W-:Y:S05]  /*9c30*/  BRA `(.L_x_98) ;  /* 0xffffffb000cc7947 */ /* 0x000fea000383ffff */
.L_x_102:
[----:B------:R-:W-:Y:S07]  /*9c40*/  MOV R3, UR7 ;  /* 0x0000000700037c02 */ /* 0x000fee0008000f00 */
.L_x_209:
[----:B-1----:R1:W2:Y:S02]  /*9c50*/  SYNCS.PHASECHK.TRANS64.TRYWAIT P0, [R3+URZ+0xf0], R12 ;  /* 0x0000f00c030075a7 */ /* 0x0022a400080011ff */
[----:B--2---:R-:W-:Y:S05]  /*9c60*/  @!P0 NANOSLEEP.SYNCS 0x989680 ;  /* 0x009896800000895d */ /* 0x004fea0003900000 */
[----:B------:R-:W2:Y:S02]  /*9c70*/  @!P0 SYNCS.PHASECHK.TRANS64 P0, [R3+URZ+0xf0], R12 ;  /* 0x0000f00c030085a7 */ /* 0x000ea400080010ff */
[----:B--2---:R-:W-:Y:S05]  /*9c80*/  @!P0 BRA `(.L_x_209) ;  /* 0xfffffffc00f08947 */ /* 0x004fea000383ffff */
[----:B------:R-:W-:Y:S05]  /*9c90*/  BRA `(.L_x_210) ;  /* 0xffffffb400447947 */ /* 0x000fea000383ffff */
.L_x_103:
[----:B-1----:R-:W-:Y:S07]  /*9ca0*/  MOV R3, UR7 ;  /* 0x0000000700037c02 */ /* 0x002fee0008000f00 */
.L_x_211:
[----:B-1----:R1:W2:Y:S02]  /*9cb0*/  SYNCS.PHASECHK.TRANS64.TRYWAIT P0, [R3+URZ+0xf8], R12 ;  /* 0x0000f80c030075a7 */ /* 0x0022a400080011ff */
[----:B--2---:R-:W-:Y:S05]  /*9cc0*/  @!P0 NANOSLEEP.SYNCS 0x989680 ;  /* 0x009896800000895d */ /* 0x004fea0003900000 */
[----:B------:R-:W2:Y:S02]  /*9cd0*/  @!P0 SYNCS.PHASECHK.TRANS64 P0, [R3+URZ+0xf8], R12 ;  /* 0x0000f80c030085a7 */ /* 0x000ea400080010ff */
[----:B--2---:R-:W-:Y:S05]  /*9ce0*/  @!P0 BRA `(.L_x_211) ;  /* 0xfffffffc00f08947 */ /* 0x004fea000383ffff */
[----:B------:R-:W-:Y:S05]  /*9cf0*/  BRA `(.L_x_212) ;  /* 0xffffffb400a07947 */ /* 0x000fea000383ffff */
.L_x_104:
[----:B-1----:R-:W-:Y:S07]  /*9d00*/  MOV R3, UR7 ;  /* 0x0000000700037c02 */ /* 0x002fee0008000f00 */
.L_x_213:
[----:B-1----:R1:W2:Y:S02]  /*9d10*/  SYNCS.PHASECHK.TRANS64.TRYWAIT P0, [R3+URZ+0x100], R12 ;  /* 0x0001000c030075a7 */ /* 0x0022a400080011ff */
[----:B--2---:R-:W-:Y:S05]  /*9d20*/  @!P0 NANOSLEEP.SYNCS 0x989680 ;  /* 0x009896800000895d */ /* 0x004fea0003900000 */
[----:B------:R-:W2:Y:S02]  /*9d30*/  @!P0 SYNCS.PHASECHK.TRANS64 P0, [R3+URZ+0x100], R12 ;  /* 0x0001000c030085a7 */ /* 0x000ea400080010ff */
[----:B--2---:R-:W-:Y:S05]  /*9d40*/  @!P0 BRA `(.L_x_213) ;  /* 0xfffffffc00f08947 */ /* 0x004fea000383ffff */
[----:B------:R-:W-:Y:S05]  /*9d50*/  BRA `(.L_x_214) ;  /* 0xffffffb400fc7947 */ /* 0x000fea000383ffff */
.L_x_105:
[----:B------:R-:W-:Y:S07]  /*9d60*/  MOV R3, UR7 ;  /* 0x0000000700037c02 */ /* 0x000fee0008000f00 */
.L_x_215:
[----:B-1----:R1:W2:Y:S02]  /*9d70*/  SYNCS.PHASECHK.TRANS64.TRYWAIT P0, [R3+URZ+0x108], R12 ;  /* 0x0001080c030075a7 */ /* 0x0022a400080011ff */
[----:B--2---:R-:W-:Y:S05]  /*9d80*/  @!P0 NANOSLEEP.SYNCS 0x989680 ;  /* 0x009896800000895d */ /* 0x004fea0003900000 */
[----:B------:R-:W2:Y:S02]  /*9d90*/  @!P0 SYNCS.PHASECHK.TRANS64 P0, [R3+URZ+0x108], R12 ;  /* 0x0001080c030085a7 */ /* 0x000ea400080010ff */
[----:B--2---:R-:W-:Y:S05]  /*9da0*/  @!P0 BRA `(.L_x_215) ;  /* 0xfffffffc00f08947 */ /* 0x004fea000383ffff */
[----:B------:R-:W-:Y:S05]  /*9db0*/  BRA `(.L_x_216) ;  /* 0xffffffb8009c7947 */ /* 0x000fea000383ffff */
.L_x_107:
[----:B------:R-:W-:-:S07]  /*9dc0*/  MOV R0, UR7 ;  /* 0x0000000700007c02 */ /* 0x000fce0008000f00 */
.L_x_217:
[----:B-1----:R1:W4:Y:S02]  /*9dd0*/  SYNCS.PHASECHK.TRANS64.TRYWAIT P0, [R0+URZ+0xf0], R3 ;  /* 0x0000f003000075a7 */ /* 0x00232400080011ff */
[----:B----4-:R-:W-:Y:S05]  /*9de0*/  @!P0 NANOSLEEP.SYNCS 0x989680 ;  /* 0x009896800000895d */ /* 0x010fea0003900000 */
[----:B------:R-:W4:Y:S02]  /*9df0*/  @!P0 SYNCS.PHASECHK.TRANS64 P0, [R0+URZ+0xf0], R3 ;  /* 0x0000f003000085a7 */ /* 0x000f2400080010ff */
[----:B----4-:R-:W-:Y:S05]  /*9e00*/  @!P0 BRA `(.L_x_217) ;  /* 0xfffffffc00f08947 */ /* 0x010fea000383ffff */
[----:B------:R-:W-:Y:S05]  /*9e10*/  BRA `(.L_x_218) ;  /* 0xffffffbc00247947 */ /* 0x000fea000383ffff */
.L_x_108:
[----:B-1----:R-:W-:-:S07]  /*9e20*/  MOV R0, UR7 ;  /* 0x0000000700007c02 */ /* 0x002fce0008000f00 */
.L_x_219:
[----:B-1----:R1:W4:Y:S02]  /*9e30*/  SYNCS.PHASECHK.TRANS64.TRYWAIT P0, [R0+URZ+0xf8], R3 ;  /* 0x0000f803000075a7 */ /* 0x00232400080011ff */
[----:B----4-:R-:W-:Y:S05]  /*9e40*/  @!P0 NANOSLEEP.SYNCS 0x989680 ;  /* 0x009896800000895d */ /* 0x010fea0003900000 */
[----:B------:R-:W4:Y:S02]  /*9e50*/  @!P0 SYNCS.PHASECHK.TRANS64 P0, [R0+URZ+0xf8], R3 ;  /* 0x0000f803000085a7 */ /* 0x000f2400080010ff */
[----:B----4-:R-:W-:Y:S05]  /*9e60*/  @!P0 BRA `(.L_x_219) ;  /* 0xfffffffc00f08947 */ /* 0x010fea000383ffff */
[----:B------:R-:W-:Y:S05]  /*9e70*/  BRA `(.L_x_220) ;  /* 0xffffffbc00147947 */ /* 0x000fea000383ffff */
.L_x_109:
[----:B-1----:R-:W-:-:S07]  /*9e80*/  MOV R0, UR7 ;  /* 0x0000000700007c02 */ /* 0x002fce0008000f00 */
.L_x_221:
[----:B-1----:R1:W4:Y:S02]  /*9e90*/  SYNCS.PHASECHK.TRANS64.TRYWAIT P0, [R0+URZ+0x100], R3 ;  /* 0x00010003000075a7 */ /* 0x00232400080011ff */
[----:B----4-:R-:W-:Y:S05]  /*9ea0*/  @!P0 NANOSLEEP.SYNCS 0x989680 ;  /* 0x009896800000895d */ /* 0x010fea0003900000 */
[----:B------:R-:W4:Y:S02]  /*9eb0*/  @!P0 SYNCS.PHASECHK.TRANS64 P0, [R0+URZ+0x100], R3 ;  /* 0x00010003000085a7 */ /* 0x000f2400080010ff */
[----:B----4-:R-:W-:Y:S05]  /*9ec0*/  @!P0 BRA `(.L_x_221) ;  /* 0xfffffffc00f08947 */ /* 0x010fea000383ffff */
[----:B------:R-:W-:Y:S05]  /*9ed0*/  BRA `(.L_x_222) ;  /* 0xffffffbc00047947 */ /* 0x000fea000383ffff */
.L_x_111:
[----:B--2---:R2:W3:Y:S02]  /*9ee0*/  SYNCS.PHASECHK.TRANS64.TRYWAIT P0, [R0+URZ+0x120], R3 ;  /* 0x00012003000075a7 */ /* 0x0044e400080011ff */
[----:B---3--:R-:W-:Y:S05]  /*9ef0*/  @!P0 NANOSLEEP.SYNCS 0x989680 ;  /* 0x009896800000895d */ /* 0x008fea0003900000 */
[----:B------:R-:W3:Y:S02]  /*9f00*/  @!P0 SYNCS.PHASECHK.TRANS64 P0, [R0+URZ+0x120], R3 ;  /* 0x00012003000085a7 */ /* 0x000ee400080010ff */
[----:B---3--:R-:W-:Y:S05]  /*9f10*/  @!P0 BRA `(.L_x_111) ;  /* 0xfffffffc00f08947 */ /* 0x008fea000383ffff */
[----:B------:R-:W-:Y:S05]  /*9f20*/  BRA `(.L_x_223) ;  /* 0xffffffbc00d47947 */ /* 0x000fea000383ffff */
.L_x_122:
[----:B-1----:R-:W-:Y:S04]  /*9f30*/  MOV R0, UR48 ;  /* 0x0000003000007c02 */ /* 0x002fe80008000f00 */
[----:B------:R1:W3:Y:S03]  /*9f40*/  SYNCS.PHASECHK.TRANS64.TRYWAIT P1, [R0+URZ+0xd0], R5 ;  /* 0x0000d005000075a7 */ /* 0x0002e600080211ff */
[----:B---3--:R-:W-:Y:S05]  /*9f50*/  @!P1 NANOSLEEP.SYNCS 0x989680 ;  /* 0x009896800000995d */ /* 0x008fea0003900000 */
[----:B------:R-:W3:Y:S02]  /*9f60*/  @!P1 SYNCS.PHASECHK.TRANS64 P1, [R0+URZ+0xd0], R5 ;  /* 0x0000d005000095a7 */ /* 0x000ee400080210ff */
[----:B---3--:R-:W-:Y:S05]  /*9f70*/  @!P1 BRA `(.L_x_122) ;  /* 0xfffffffc00ec9947 */ /* 0x008fea000383ffff */
[----:B------:R-:W-:Y:S05]  /*9f80*/  BRA `(.L_x_121) ;  /* 0xffffffc800dc7947 */ /* 0x000fea000383ffff */
.L_x_124:
[----:B-1----:R1:W4:Y:S02]  /*9f90*/  SYNCS.PHASECHK.TRANS64.TRYWAIT P0, [R74+URZ+0x140], R3 ;  /* 0x000140034a0075a7 */ /* 0x00232400080011ff */
[----:B----4-:R-:W-:Y:S05]  /*9fa0*/  @!P0 NANOSLEEP.SYNCS 0x989680 ;  /* 0x009896800000895d */ /* 0x010fea0003900000 */
[----:B------:R-:W4:Y:S02]  /*9fb0*/  @!P0 SYNCS.PHASECHK.TRANS64 P0, [R74+URZ+0x140], R3 ;  /* 0x000140034a0085a7 */ /* 0x000f2400080010ff */
[----:B----4-:R-:W-:Y:S05]  /*9fc0*/  @!P0 BRA `(.L_x_124) ;  /* 0xfffffffc00f08947 */ /* 0x010fea000383ffff */
[----:B------:R-:W-:Y:S05]  /*9fd0*/  BRA `(.L_x_123) ;  /* 0xffffffc800fc7947 */ /* 0x000fea000383ffff */
.L_x_133:
[----:B--2---:R2:W3:Y:S02]  /*9fe0*/  SYNCS.PHASECHK.TRANS64.TRYWAIT P0, [R3+URZ+0xd0], R0 ;  /* 0x0000d000030075a7 */ /* 0x0044e400080011ff */
[----:B---3--:R-:W-:Y:S05]  /*9ff0*/  @!P0 NANOSLEEP.SYNCS 0x989680 ;  /* 0x009896800000895d */ /* 0x008fea0003900000 */
[----:B------:R-:W3:Y:S02]  /*a000*/  @!P0 SYNCS.PHASECHK.TRANS64 P0, [R3+URZ+0xd0], R0 ;  /* 0x0000d000030085a7 */ /* 0x000ee400080010ff */
[----:B---3--:R-:W-:Y:S05]  /*a010*/  @!P0 BRA `(.L_x_133) ;  /* 0xfffffffc00f08947 */ /* 0x008fea000383ffff */
[----:B------:R-:W-:Y:S05]  /*a020*/  BRA `(.L_x_132) ;  /* 0xffffffd400087947 */ /* 0x000fea000383ffff */
.L_x_141:
[----:B--2---:R2:W3:Y:S02]  /*a030*/  SYNCS.PHASECHK.TRANS64.TRYWAIT P0, [R83+URZ+0xd0], R4 ;  /* 0x0000d004530075a7 */ /* 0x0044e400080011ff */
[----:B---3--:R-:W-:Y:S05]  /*a040*/  @!P0 NANOSLEEP.SYNCS 0x989680 ;  /* 0x009896800000895d */ /* 0x008fea0003900000 */
[----:B------:R-:W3:Y:S02]  /*a050*/  @!P0 SYNCS.PHASECHK.TRANS64 P0, [R83+URZ+0xd0], R4 ;  /* 0x0000d004530085a7 */ /* 0x000ee400080010ff */
[----:B---3--:R-:W-:Y:S05]  /*a060*/  @!P0 BRA `(.L_x_141) ;  /* 0xfffffffc00f08947 */ /* 0x008fea000383ffff */
[----:B------:R-:W-:Y:S05]  /*a070*/  BRA `(.L_x_140) ;  /* 0xffffffdc00247947 */ /* 0x000fea000383ffff */
.L_x_149:
[----:B--2---:R2:W3:Y:S02]  /*a080*/  SYNCS.PHASECHK.TRANS64.TRYWAIT P0, [R88+URZ+0xd0], R3 ;  /* 0x0000d003580075a7 */ /* 0x0044e400080011ff */
[----:B---3--:R-:W-:Y:S05]  /*a090*/  @!P0 NANOSLEEP.SYNCS 0x989680 ;  /* 0x009896800000895d */ /* 0x008fea0003900000 */
[----:B------:R-:W3:Y:S02]  /*a0a0*/  @!P0 SYNCS.PHASECHK.TRANS64 P0, [R88+URZ+0xd0], R3 ;  /* 0x0000d003580085a7 */ /* 0x000ee400080010ff */
[----:B---3--:R-:W-:Y:S05]  /*a0b0*/  @!P0 BRA `(.L_x_149) ;  /* 0xfffffffc00f08947 */ /* 0x008fea000383ffff */
[----:B------:R-:W-:Y:S05]  /*a0c0*/  BRA `(.L_x_148) ;  /* 0xffffffe400407947 */ /* 0x000fea000383ffff */
        .weak           $__internal_0_$__cuda_sm10x_tcgen05_guardrail_trap_col_being_dealloced_not_returned_by_alloc
        .type           $__internal_0_$__cuda_sm10x_tcgen05_guardrail_trap_col_being_dealloced_not_returned_by_alloc,@function
        .size           $__internal_0_$__cuda_sm10x_tcgen05_guardrail_trap_col_being_dealloced_not_returned_by_alloc,($__internal_1_$__cuda_sm10x_tcgen05_guardrail_trap_phase_invalid_during_alloc - $__internal_0_$__cuda_sm10x_tcgen05_guardrail_trap_col_being_dealloced_not_returned_by_alloc)
$__internal_0_$__cuda_sm10x_tcgen05_guardrail_trap_col_being_dealloced_not_returned_by_alloc:
[----:B------:R-:W-:Y:S05]  /*a0d0*/  BPT.TRAP 0x1 ;  /* 0x000000040000795c */ /* 0x000fea0000300000 */
[----:B------:R-:W-:-:S04]  /*a0e0*/  HFMA2 R3, -RZ, RZ, 0, 0 ;  /* 0x00000000ff037431 */ /* 0x000fc800000001ff */
[----:B------:R-:W-:Y:S05]  /*a0f0*/  RET.REL.NODEC R2 `(_ZN7cutlass13device_kernelINS_4gemm6kernel13GemmUniversalIN4cute5tupleIJiiiiEEENS1_10collective13CollectiveMmaINS1_35MainloopSm100TmaUmmaWarpSpecializedILi13ELi2ELi4ENS5_IJNS4_1CILi8EEENSA_ILi1EEESC_EEEEENS5_IJNSA_ILi128EEESF_NSA_ILi64EEEEEENS_6half_tENS5_IJlSC_lEEESI_NS5_IJSC_llEEENS4_8TiledMMAINS4_8MMA_AtomIJNS4_26SM100_MMA_F16BF16_2x1SM_SSISI_SI_fLi128ELi128ELNS4_4UMMA5MajorE0ELSP_1ELNSO_7ScaleInE0ELSQ_0EEEEEENS4_6LayoutINS5_IJSC_SC_SC_EEENS5_IJNSA_ILi0EEESV_SV_EEEEENS5_IJNS4_10UnderscoreESY_SY_EEEEENS4_18SM100_TMA_2SM_LOADENS4_14ComposedLayoutINS4_7SwizzleILi3ELi4ELi3EEENS4_18smem_ptr_flag_bitsILi16EEENST_INS5_IJSB_SG_EEENS5_IJSG_SC_EEEEEEEvNS4_8identityENS4_28SM100_TMA_2SM_LOAD_MULTICASTENS12_IS14_S16_NST_INS5_IJSG_SB_EEENS5_IJSC_SG_EEEEEEEvS1B_EENS_8epilogue10collective18CollectiveEpilogueINS1I_23Sm100TmaWarpSpecializedILi4ELi2ELi16ELb1ELb0EEEJNS5_IJSG_SF_SG_EEENS5_IJNST_ISG_SC_EENST_INS5_IJNSA_ILi16EEENSA_ILi2EEEEEES1E_EEEEESI_SJ_SI_SJ_NS1I_6fusion15FusionCallbacksIS1M_NS1U_17LinearCombinationISI_fSI_fLNS_15FloatRoundStyleE2EEES1N_S1T_JEEENS4_5SM1004TMEM4LOAD26SM100_TMEM_LOAD_32dp32b16xENS4_13SM90_TMA_LOADENS12_INS13_ILi1ELi4ELi3EEES16_NST_INS5_IJSB_S1P_EEENS5_IJS1P_SC_EEEEEEENS4_39AutoVectorizingCopyWithAssumedAlignmentILi128EEENS4_14SM90_TMA_STOREES29_S2B_S2B_EEEvvEEEEvNT_6ParamsE) ;  /* 0xffffff5c02c07950 */ /* 0x000fea0003c3ffff */
        .weak           $__internal_1_$__cuda_sm10x_tcgen05_guardrail_trap_phase_invalid_during_alloc
        .type           $__internal_1_$__cuda_sm10x_tcgen05_guardrail_trap_phase_invalid_during_alloc,@function
        .size           $__internal_1_$__cuda_sm10x_tcgen05_guardrail_trap_phase_invalid_during_alloc,($__internal_2_$__cuda_sm10x_tcgen05_guardrail_trap_unallocated_columns_being_dealloced - $__internal_1_$__cuda_sm10x_tcgen05_guardrail_trap_phase_invalid_during_alloc)
$__internal_1_$__cuda_sm10x_tcgen05_guardrail_trap_phase_invalid_during_alloc:
[----:B------:R-:W-:Y:S05]  /*a100*/  BPT.TRAP 0x1 ;  /* 0x000000040000795c */ /* 0x000fea0000300000 */
[----:B------:R-:W-:-:S04]  /*a110*/  MOV R3, 0x0 ;  /* 0x0000000000037802 */ /* 0x000fc80000000f00 */
[----:B------:R-:W-:Y:S05]  /*a120*/  RET.REL.NODEC R2 `(_ZN7cutlass13device_kernelINS_4gemm6kernel13GemmUniversalIN4cute5tupleIJiiiiEEENS1_10collective13CollectiveMmaINS1_35MainloopSm100TmaUmmaWarpSpecializedILi13ELi2ELi4ENS5_IJNS4_1CILi8EEENSA_ILi1EEESC_EEEEENS5_IJNSA_ILi128EEESF_NSA_ILi64EEEEEENS_6half_tENS5_IJlSC_lEEESI_NS5_IJSC_llEEENS4_8TiledMMAINS4_8MMA_AtomIJNS4_26SM100_MMA_F16BF16_2x1SM_SSISI_SI_fLi128ELi128ELNS4_4UMMA5MajorE0ELSP_1ELNSO_7ScaleInE0ELSQ_0EEEEEENS4_6LayoutINS5_IJSC_SC_SC_EEENS5_IJNSA_ILi0EEESV_SV_EEEEENS5_IJNS4_10UnderscoreESY_SY_EEEEENS4_18SM100_TMA_2SM_LOADENS4_14ComposedLayoutINS4_7SwizzleILi3ELi4ELi3EEENS4_18smem_ptr_flag_bitsILi16EEENST_INS5_IJSB_SG_EEENS5_IJSG_SC_EEEEEEEvNS4_8identityENS4_28SM100_TMA_2SM_LOAD_MULTICASTENS12_IS14_S16_NST_INS5_IJSG_SB_EEENS5_IJSC_SG_EEEEEEEvS1B_EENS_8epilogue10collective18CollectiveEpilogueINS1I_23Sm100TmaWarpSpecializedILi4ELi2ELi16ELb1ELb0EEEJNS5_IJSG_SF_SG_EEENS5_IJNST_ISG_SC_EENST_INS5_IJNSA_ILi16EEENSA_ILi2EEEEEES1E_EEEEESI_SJ_SI_SJ_NS1I_6fusion15FusionCallbacksIS1M_NS1U_17LinearCombinationISI_fSI_fLNS_15FloatRoundStyleE2EEES1N_S1T_JEEENS4_5SM1004TMEM4LOAD26SM100_TMEM_LOAD_32dp32b16xENS4_13SM90_TMA_LOADENS12_INS13_ILi1ELi4ELi3EEES16_NST_INS5_IJSB_S1P_EEENS5_IJS1P_SC_EEEEEEENS4_39AutoVectorizingCopyWithAssumedAlignmentILi128EEENS4_14SM90_TMA_STOREES29_S2B_S2B_EEEvvEEEEvNT_6ParamsE) ;  /* 0xffffff5c02b47950 */ /* 0x000fea0003c3ffff */
        .weak           $__internal_2_$__cuda_sm10x_tcgen05_guardrail_trap_unallocated_columns_being_dealloced
        .type           $__internal_2_$__cuda_sm10x_tcgen05_guardrail_trap_unallocated_columns_being_dealloced,@function
        .size           $__internal_2_$__cuda_sm10x_tcgen05_guardrail_trap_unallocated_columns_being_dealloced,(.L_x_225 - $__internal_2_$__cuda_sm10x_tcgen05_guardrail_trap_unallocated_columns_being_dealloced)
$__internal_2_$__cuda_sm10x_tcgen05_guardrail_trap_unallocated_columns_being_dealloced:
[----:B------:R-:W-:Y:S05]  /*a130*/  BPT.TRAP 0x1 ;  /* 0x000000040000795c */ /* 0x000fea0000300000 */
[----:B------:R-:W-:-:S04]  /*a140*/  HFMA2 R3, -RZ, RZ, 0, 0 ;  /* 0x00000000ff037431 */ /* 0x000fc800000001ff */
[----:B------:R-:W-:Y:S05]  /*a150*/  RET.REL.NODEC R2 `(_ZN7cutlass13device_kernelINS_4gemm6kernel13GemmUniversalIN4cute5tupleIJiiiiEEENS1_10collective13CollectiveMmaINS1_35MainloopSm100TmaUmmaWarpSpecializedILi13ELi2ELi4ENS5_IJNS4_1CILi8EEENSA_ILi1EEESC_EEEEENS5_IJNSA_ILi128EEESF_NSA_ILi64EEEEEENS_6half_tENS5_IJlSC_lEEESI_NS5_IJSC_llEEENS4_8TiledMMAINS4_8MMA_AtomIJNS4_26SM100_MMA_F16BF16_2x1SM_SSISI_SI_fLi128ELi128ELNS4_4UMMA5MajorE0ELSP_1ELNSO_7ScaleInE0ELSQ_0EEEEEENS4_6LayoutINS5_IJSC_SC_SC_EEENS5_IJNSA_ILi0EEESV_SV_EEEEENS5_IJNS4_10UnderscoreESY_SY_EEEEENS4_18SM100_TMA_2SM_LOADENS4_14ComposedLayoutINS4_7SwizzleILi3ELi4ELi3EEENS4_18smem_ptr_flag_bitsILi16EEENST_INS5_IJSB_SG_EEENS5_IJSG_SC_EEEEEEEvNS4_8identityENS4_28SM100_TMA_2SM_LOAD_MULTICASTENS12_IS14_S16_NST_INS5_IJSG_SB_EEENS5_IJSC_SG_EEEEEEEvS1B_EENS_8epilogue10collective18CollectiveEpilogueINS1I_23Sm100TmaWarpSpecializedILi4ELi2ELi16ELb1ELb0EEEJNS5_IJSG_SF_SG_EEENS5_IJNST_ISG_SC_EENST_INS5_IJNSA_ILi16EEENSA_ILi2EEEEEES1E_EEEEESI_SJ_SI_SJ_NS1I_6fusion15FusionCallbacksIS1M_NS1U_17LinearCombinationISI_fSI_fLNS_15FloatRoundStyleE2EEES1N_S1T_JEEENS4_5SM1004TMEM4LOAD26SM100_TMEM_LOAD_32dp32b16xENS4_13SM90_TMA_LOADENS12_INS13_ILi1ELi4ELi3EEES16_NST_INS5_IJSB_S1P_EEENS5_IJS1P_SC_EEEEEEENS4_39AutoVectorizingCopyWithAssumedAlignmentILi128EEENS4_14SM90_TMA_STOREES29_S2B_S2B_EEEvvEEEEvNT_6ParamsE) ;  /* 0xffffff5c02a87950 */ /* 0x000fea0003c3ffff */
.L_x_224:
[----:B------:R-:W-:-:S00]  /*a160*/  BRA `(.L_x_224) ;  /* 0xfffffffc00fc7947 */ /* 0x000fc0000383ffff */
[----:B------:R-:W-:-:S00]  /*a170*/  NOP ;  /* 0x0000000000007918 */ /* 0x000fc00000000000 */
        /* <DEDUP_REMOVED lines=8> */
.L_x_225:


//--------------------- .nv.global.init           --------------------------
	.section	.nv.global.init,"aw",@progbits
.nv.global.init:
	.type		$str$27,@object
	.size		$str$27,($str$28 - $str$27)
$str$27:
        /*0000*/ 	.byte	0x28, 0x61, 0x64, 0x64, 0x72, 0x65, 0x73, 0x73, 0x20, 0x26, 0x20, 0x6d, 0x61, 0x73, 0x6b, 0x29
        /*0010*/ 	.byte	0x20, 0x3d, 0x3d, 0x20, 0x30, 0x00
	.type		$str$28,@object
	.size		$str$28,($str$26 - $str$28)
$str$28:
        /*0016*/ 	.byte	0x2f, 0x74, 0x6d, 0x70, 0x2f, 0x63, 0x75, 0x74, 0x6c, 0x61, 0x73, 0x73, 0x5f, 0x73, 0x77, 0x65
        /*0026*/ 	.byte	0x65, 0x70, 0x5f, 0x73, 0x72, 0x63, 0x2f, 0x69, 0x6e, 0x63, 0x6c, 0x75, 0x64, 0x65, 0x2f, 0x63
        /*0036*/ 	.byte	0x75, 0x74, 0x65, 0x2f, 0x70, 0x6f, 0x69, 0x6e, 0x74, 0x65, 0x72, 0x5f, 0x66, 0x6c, 0x61, 0x67
        /*0046*/ 	.byte	0x67, 0x65, 0x64, 0x2e, 0x68, 0x70, 0x70, 0x00
	.type		$str$26,@object
	.size		$str$26,($str$25 - $str$26)
$str$26:
        /*004e*/ 	.byte	0x2f, 0x74, 0x6d, 0x70, 0x2f, 0x63, 0x75, 0x74, 0x6c, 0x61, 0x73, 0x73, 0x5f, 0x73, 0x77, 0x65
        /*005e*/ 	.byte	0x65, 0x70, 0x5f, 0x73, 0x72, 0x63, 0x2f, 0x69, 0x6e, 0x63, 0x6c, 0x75, 0x64, 0x65, 0x2f, 0x63
        /*006e*/ 	.byte	0x75, 0x74, 0x65, 0x2f, 0x61, 0x74, 0x6f, 0x6d, 0x2f, 0x63, 0x6f, 0x70, 0x79, 0x5f, 0x74, 0x72
        /*007e*/ 	.byte	0x61, 0x69, 0x74, 0x73, 0x5f, 0x73, 0x6d, 0x31, 0x30, 0x30, 0x2e, 0x68, 0x70, 0x70, 0x00
	.type		$str$25,@object
	.size		$str$25,(__unnamed_1 - $str$25)
$str$25:
        /*008d*/ 	.byte	0x28, 0x28, 0x75, 0x69, 0x6e, 0x74, 0x33, 0x32, 0x5f, 0x74, 0x28, 0x74, 0x68, 0x72, 0x65, 0x61
        /*009d*/ 	.byte	0x64, 0x49, 0x64, 0x78, 0x2e, 0x78, 0x29, 0x20, 0x2f, 0x20, 0x33, 0x32, 0x29, 0x20, 0x25, 0x20
        /*00ad*/ 	.byte	0x34, 0x29, 0x20, 0x3d, 0x3d, 0x20, 0x28, 0x28, 0x28, 0x74, 0x6d, 0x65, 0x6d, 0x5f, 0x61, 0x64
        /*00bd*/ 	.byte	0x64, 0x72, 0x20, 0x3e, 0x3e, 0x20, 0x31, 0x36, 0x29, 0x20, 0x2f, 0x20, 0x33, 0x32, 0x29, 0x20
        /*00cd*/ 	.byte	0x25, 0x20, 0x34, 0x29, 0x00
	.type		__unnamed_1,@object
	.size		__unnamed_1,(__unnamed_2 - __unnamed_1)
__unnamed_1:
        /*00d2*/ 	.byte	0x61, 0x75, 0x74, 0x6f, 0x20, 0x63, 0x75, 0x74, 0x65, 0x3a, 0x3a, 0x61, 0x73, 0x5f, 0x70, 0x6f
        /* <DEDUP_REMOVED lines=24> */
        /*0262*/ 	.byte	0x34, 0x38, 0x3e, 0x3e, 0x3e, 0x3e, 0x5d, 0x00
	.type		__unnamed_2,@object
	.size		__unnamed_2,(.L_2 - __unnamed_2)
__unnamed_2:
        /* <DEDUP_REMOVED lines=40> */
        /*04ea*/ 	.byte	0x3a, 0x3a, 0x43, 0x3c, 0x30, 0x3e, 0x3e, 0x3e, 0x3e, 0x5d, 0x00
.L_2:


//--------------------- .nv.shared._ZN7cutlass13device_kernelINS_4gemm6kernel13GemmUniversalIN4cute5tupleIJiiiiEEENS1_10collective13CollectiveMmaINS1_35MainloopSm100TmaUmmaWarpSpecializedILi13ELi2ELi4ENS5_IJNS4_1CILi8EEENSA_ILi1EEESC_EEEEENS5_IJNSA_ILi128EEESF_NSA_ILi64EEEEEENS_6half_tENS5_IJlSC_lEEESI_NS5_IJSC_llEEENS4_8TiledMMAINS4_8MMA_AtomIJNS4_26SM100_MMA_F16BF16_2x1SM_SSISI_SI_fLi128ELi128ELNS4_4UMMA5MajorE0ELSP_1ELNSO_7ScaleInE0ELSQ_0EEEEEENS4_6LayoutINS5_IJSC_SC_SC_EEENS5_IJNSA_ILi0EEESV_SV_EEEEENS5_IJNS4_10UnderscoreESY_SY_EEEEENS4_18SM100_TMA_2SM_LOADENS4_14ComposedLayoutINS4_7SwizzleILi3ELi4ELi3EEENS4_18smem_ptr_flag_bitsILi16EEENST_INS5_IJSB_SG_EEENS5_IJSG_SC_EEEEEEEvNS4_8identityENS4_28SM100_TMA_2SM_LOAD_MULTICASTENS12_IS14_S16_NST_INS5_IJSG_SB_EEENS5_IJSC_SG_EEEEEEEvS1B_EENS_8epilogue10collective18CollectiveEpilogueINS1I_23Sm100TmaWarpSpecializedILi4ELi2ELi16ELb1ELb0EEEJNS5_IJSG_SF_SG_EEENS5_IJNST_ISG_SC_EENST_INS5_IJNSA_ILi16EEENSA_ILi2EEEEEES1E_EEEEESI_SJ_SI_SJ_NS1I_6fusion15FusionCallbacksIS1M_NS1U_17LinearCombinationISI_fSI_fLNS_15FloatRoundStyleE2EEES1N_S1T_JEEENS4_5SM1004TMEM4LOAD26SM100_TMEM_LOAD_32dp32b16xENS4_13SM90_TMA_LOADENS12_INS13_ILi1ELi4ELi3EEES16_NST_INS5_IJSB_S1P_EEENS5_IJS1P_SC_EEEEEEENS4_39AutoVectorizingCopyWithAssumedAlignmentILi128EEENS4_14SM90_TMA_STOREES29_S2B_S2B_EEEvvEEEEvNT_6ParamsE --------------------------
	.section	.nv.shared._ZN7cutlass13device_kernelINS_4gemm6kernel13GemmUniversalIN4cute5tupleIJiiiiEEENS1_10collective13CollectiveMmaINS1_35MainloopSm100TmaUmmaWarpSpecializedILi13ELi2ELi4ENS5_IJNS4_1CILi8EEENSA_ILi1EEESC_EEEEENS5_IJNSA_ILi128EEESF_NSA_ILi64EEEEEENS_6half_tENS5_IJlSC_lEEESI_NS5_IJSC_llEEENS4_8TiledMMAINS4_8MMA_AtomIJNS4_26SM100_MMA_F16BF16_2x1SM_SSISI_SI_fLi128ELi128ELNS4_4UMMA5MajorE0ELSP_1ELNSO_7ScaleInE0ELSQ_0EEEEEENS4_6LayoutINS5_IJSC_SC_SC_EEENS5_IJNSA_ILi0EEESV_SV_EEEEENS5_IJNS4_10UnderscoreESY_SY_EEEEENS4_18SM100_TMA_2SM_LOADENS4_14ComposedLayoutINS4_7SwizzleILi3ELi4ELi3EEENS4_18smem_ptr_flag_bitsILi16EEENST_INS5_IJSB_SG_EEENS5_IJSG_SC_EEEEEEEvNS4_8identityENS4_28SM100_TMA_2SM_LOAD_MULTICASTENS12_IS14_S16_NST_INS5_IJSG_SB_EEENS5_IJSC_SG_EEEEEEEvS1B_EENS_8epilogue10collective18CollectiveEpilogueINS1I_23Sm100TmaWarpSpecializedILi4ELi2ELi16ELb1ELb0EEEJNS5_IJSG_SF_SG_EEENS5_IJNST_ISG_SC_EENST_INS5_IJNSA_ILi16EEENSA_ILi2EEEEEES1E_EEEEESI_SJ_SI_SJ_NS1I_6fusion15FusionCallbacksIS1M_NS1U_17LinearCombinationISI_fSI_fLNS_15FloatRoundStyleE2EEES1N_S1T_JEEENS4_5SM1004TMEM4LOAD26SM100_TMEM_LOAD_32dp32b16xENS4_13SM90_TMA_LOADENS12_INS13_ILi1ELi4ELi3EEES16_NST_INS5_IJSB_S1P_EEENS5_IJS1P_SC_EEEEEEENS4_39AutoVectorizingCopyWithAssumedAlignmentILi128EEENS4_14SM90_TMA_STOREES29_S2B_S2B_EEEvvEEEEvNT_6ParamsE,"aw",@nobits
	.sectionflags	@""
	.align	16
	.zero		1024


//--------------------- .nv.shared.reserved.0     --------------------------
	.section	.nv.shared.reserved.0,"aw",@nobits
	.weak		__nv_reservedSMEM_offset_0_alias
	.size		__nv_reservedSMEM_offset_0_alias, 0, 64
	.other		__nv_reservedSMEM_offset_0_alias,@"STO_CUDA_RESERVED_SHARED STV_DEFAULT"
__nv_reservedSMEM_offset_0_alias:
	.zero		0
.nv.shared.reserved.0:
	.zero		64
	.weak		__nv_reservedSMEM_tcgen05_partition
	.type		__nv_reservedSMEM_tcgen05_partition,@object
	.size		__nv_reservedSMEM_tcgen05_partition,(.L_0 - __nv_reservedSMEM_tcgen05_partition)
__nv_reservedSMEM_tcgen05_partition:
	.zero		32
.L_0:


//--------------------- .nv.global                --------------------------
	.section	.nv.global,"aw",@nobits
.nv.global:
	.type		_ZN40_INTERNAL_4b3d5809_4_k_cu_9d74bd01_407124cute1_E,@object
	.size		_ZN40_INTERNAL_4b3d5809_4_k_cu_9d74bd01_407124cute1_E,(_ZN40_INTERNAL_4b3d5809_4_k_cu_9d74bd01_407124cuda3std3__45__cpo6cbeginE - _ZN40_INTERNAL_4b3d5809_4_k_cu_9d74bd01_407124cute1_E)
_ZN40_INTERNAL_4b3d5809_4_k_cu_9d74bd01_407124cute1_E:
	.zero		1
	.type		_ZN40_INTERNAL_4b3d5809_4_k_cu_9d74bd01_407124cuda3std3__45__cpo6cbeginE,@object
	.size		_ZN40_INTERNAL_4b3d5809_4_k_cu_9d74bd01_407124cuda3std3__45__cpo6cbeginE,(_ZN40_INTERNAL_4b3d5809_4_k_cu_9d74bd01_407124cuda3std3__48in_placeE - _ZN40_INTERNAL_4b3d5809_4_k_cu_9d74bd01_407124cuda3std3__45__cpo6cbeginE)
_ZN40_INTERNAL_4b3d5809_4_k_cu_9d74bd01_407124cuda3std3__45__cpo6cbeginE:
	.zero		1
	.type		_ZN40_INTERNAL_4b3d5809_4_k_cu_9d74bd01_407124cuda3std3__48in_placeE,@object
	.size		_ZN40_INTERNAL_4b3d5809_4_k_cu_9d74bd01_407124cuda3std3__48in_placeE,(_ZN40_INTERNAL_4b3d5809_4_k_cu_9d74bd01_407124cuda3std6ranges3__45__cpo9iter_moveE - _ZN40_INTERNAL_4b3d5809_4_k_cu_9d74bd01_407124cuda3std3__48in_placeE)
_ZN40_INTERNAL_4b3d5809_4_k_cu_9d74bd01_407124cuda3std3__48in_placeE:
	.zero		1
	.type		_ZN40_INTERNAL_4b3d5809_4_k_cu_9d74bd01_407124cuda3std6ranges3__45__cpo9iter_moveE,@object
	.size		_ZN40_INTERNAL_4b3d5809_4_k_cu_9d74bd01_407124cuda3std6ranges3__45__cpo9iter_moveE,(_ZN40_INTERNAL_4b3d5809_4_k_cu_9d74bd01_407124cuda3std3__45__cpo5beginE - _ZN40_INTERNAL_4b3d5809_4_k_cu_9d74bd01_407124cuda3std6ranges3__45__cpo9iter_moveE)
_ZN40_INTERNAL_4b3d5809_4_k_cu_9d74bd01_407124cuda3std6ranges3__45__cpo9iter_moveE:
	.zero		1
	.type		_ZN40_INTERNAL_4b3d5809_4_k_cu_9d74bd01_407124cuda3std3__45__cpo5beginE,@object
	.size		_ZN40_INTERNAL_4b3d5809_4_k_cu_9d74bd01_407124cuda3std3__45__cpo5beginE,(_ZN40_INTERNAL_4b3d5809_4_k_cu_9d74bd01_407124cuda3std3__442_GLOBAL__N__4b3d5809_4_k_cu_9d74bd01_407126ignoreE - _ZN40_INTERNAL_4b3d5809_4_k_cu_9d74bd01_407124cuda3std3__45__cpo5beginE)
_ZN40_INTERNAL_4b3d5809_4_k_cu_9d74bd01_407124cuda3std3__45__cpo5beginE:
	.zero		1
	.type		_ZN40_INTERNAL_4b3d5809_4_k_cu_9d74bd01_407124cuda3std3__442_GLOBAL__N__4b3d5809_4_k_cu_9d74bd01_407126ignoreE,@object
	.size		_ZN40_INTERNAL_4b3d5809_4_k_cu_9d74bd01_407124cuda3std3__442_GLOBAL__N__4b3d5809_4_k_cu_9d74bd01_407126ignoreE,(_ZN40_INTERNAL_4b3d5809_4_k_cu_9d74bd01_407124cute7productE - _ZN40_INTERNAL_4b3d5809_4_k_cu_9d74bd01_407124cuda3std3__442_GLOBAL__N__4b3d5809_4_k_cu_9d74bd01_407126ignoreE)
_ZN40_INTERNAL_4b3d5809_4_k_cu_9d74bd01_407124cuda3std3__442_GLOBAL__N__4b3d5809_4_k_cu_9d74bd01_407126ignoreE:
	.zero		1
	.type		_ZN40_INTERNAL_4b3d5809_4_k_cu_9d74bd01_407124cute7productE,@object
	.size		_ZN40_INTERNAL_4b3d5809_4_k_cu_9d74bd01_407124cute7productE,(_ZN40_INTERNAL_4b3d5809_4_k_cu_9d74bd01_407124cuda3std3__45__cpo3endE - _ZN40_INTERNAL_4b3d5809_4_k_cu_9d74bd01_407124cute7productE)
_ZN40_INTERNAL_4b3d5809_4_k_cu_9d74bd01_407124cute7productE:
	.zero		1
	.type		_ZN40_INTERNAL_4b3d5809_4_k_cu_9d74bd01_407124cuda3std3__45__cpo3endE,@object
	.size		_ZN40_INTERNAL_4b3d5809_4_k_cu_9d74bd01_407124cuda3std3__45__cpo3endE,(_ZN40_INTERNAL_4b3d5809_4_k_cu_9d74bd01_407124cuda3std3__419piecewise_constructE - _ZN40_INTERNAL_4b3d5809_4_k_cu_9d74bd01_407124cuda3std3__45__cpo3endE)
_ZN40_INTERNAL_4b3d5809_4_k_cu_9d74bd01_407124cuda3std3__45__cpo3endE:
	.zero		1
	.type		_ZN40_INTERNAL_4b3d5809_4_k_cu_9d74bd01_407124cuda3std3__419piecewise_constructE,@object
	.size		_ZN40_INTERNAL_4b3d5809_4_k_cu_9d74bd01_407124cuda3std3__419piecewise_constructE,(_ZN40_INTERNAL_4b3d5809_4_k_cu_9d74bd01_407124cuda3std3__45__cpo4cendE - _ZN40_INTERNAL_4b3d5809_4_k_cu_9d74bd01_407124cuda3std3__419piecewise_constructE)
_ZN40_INTERNAL_4b3d5809_4_k_cu_9d74bd01_407124cuda3std3__419piecewise_constructE:
	.zero		1
	.type		_ZN40_INTERNAL_4b3d5809_4_k_cu_9d74bd01_407124cuda3std3__45__cpo4cendE,@object
	.size		_ZN40_INTERNAL_4b3d5809_4_k_cu_9d74bd01_407124cuda3std3__45__cpo4cendE,(_ZN40_INTERNAL_4b3d5809_4_k_cu_9d74bd01_407124cuda3std6ranges3__45__cpo4swapE - _ZN40_INTERNAL_4b3d5809_4_k_cu_9d74bd01_407124cuda3std3__45__cpo4cendE)
_ZN40_INTERNAL_4b3d5809_4_k_cu_9d74bd01_407124cuda3std3__45__cpo4cendE:
	.zero		1
	.type		_ZN40_INTERNAL_4b3d5809_4_k_cu_9d74bd01_407124cuda3std6ranges3__45__cpo4swapE,@object
	.size		_ZN40_INTERNAL_4b3d5809_4_k_cu_9d74bd01_407124cuda3std6ranges3__45__cpo4swapE,(.L_10 - _ZN40_INTERNAL_4b3d5809_4_k_cu_9d74bd01_407124cuda3std6ranges3__45__cpo4swapE)
_ZN40_INTERNAL_4b3d5809_4_k_cu_9d74bd01_407124cuda3std6ranges3__45__cpo4swapE:
	.zero		1
.L_10:


//--------------------- .nv.constant0._ZN7cutlass13device_kernelINS_4gemm6kernel13GemmUniversalIN4cute5tupleIJiiiiEEENS1_10collective13CollectiveMmaINS1_35MainloopSm100TmaUmmaWarpSpecializedILi13ELi2ELi4ENS5_IJNS4_1CILi8EEENSA_ILi1EEESC_EEEEENS5_IJNSA_ILi128EEESF_NSA_ILi64EEEEEENS_6half_tENS5_IJlSC_lEEESI_NS5_IJSC_llEEENS4_8TiledMMAINS4_8MMA_AtomIJNS4_26SM100_MMA_F16BF16_2x1SM_SSISI_SI_fLi128ELi128ELNS4_4UMMA5MajorE0ELSP_1ELNSO_7ScaleInE0ELSQ_0EEEEEENS4_6LayoutINS5_IJSC_SC_SC_EEENS5_IJNSA_ILi0EEESV_SV_EEEEENS5_IJNS4_10UnderscoreESY_SY_EEEEENS4_18SM100_TMA_2SM_LOADENS4_14ComposedLayoutINS4_7SwizzleILi3ELi4ELi3EEENS4_18smem_ptr_flag_bitsILi16EEENST_INS5_IJSB_SG_EEENS5_IJSG_SC_EEEEEEEvNS4_8identityENS4_28SM100_TMA_2SM_LOAD_MULTICASTENS12_IS14_S16_NST_INS5_IJSG_SB_EEENS5_IJSC_SG_EEEEEEEvS1B_EENS_8epilogue10collective18CollectiveEpilogueINS1I_23Sm100TmaWarpSpecializedILi4ELi2ELi16ELb1ELb0EEEJNS5_IJSG_SF_SG_EEENS5_IJNST_ISG_SC_EENST_INS5_IJNSA_ILi16EEENSA_ILi2EEEEEES1E_EEEEESI_SJ_SI_SJ_NS1I_6fusion15FusionCallbacksIS1M_NS1U_17LinearCombinationISI_fSI_fLNS_15FloatRoundStyleE2EEES1N_S1T_JEEENS4_5SM1004TMEM4LOAD26SM100_TMEM_LOAD_32dp32b16xENS4_13SM90_TMA_LOADENS12_INS13_ILi1ELi4ELi3EEES16_NST_INS5_IJSB_S1P_EEENS5_IJS1P_SC_EEEEEEENS4_39AutoVectorizingCopyWithAssumedAlignmentILi128EEENS4_14SM90_TMA_STOREES29_S2B_S2B_EEEvvEEEEvNT_6ParamsE --------------------------
	.section	.nv.constant0._ZN7cutlass13device_kernelINS_4gemm6kernel13GemmUniversalIN4cute5tupleIJiiiiEEENS1_10collective13CollectiveMmaINS1_35MainloopSm100TmaUmmaWarpSpecializedILi13ELi2ELi4ENS5_IJNS4_1CILi8EEENSA_ILi1EEESC_EEEEENS5_IJNSA_ILi128EEESF_NSA_ILi64EEEEEENS_6half_tENS5_IJlSC_lEEESI_NS5_IJSC_llEEENS4_8TiledMMAINS4_8MMA_AtomIJNS4_26SM100_MMA_F16BF16_2x1SM_SSISI_SI_fLi128ELi128ELNS4_4UMMA5MajorE0ELSP_1ELNSO_7ScaleInE0ELSQ_0EEEEEENS4_6LayoutINS5_IJSC_SC_SC_EEENS5_IJNSA_ILi0EEESV_SV_EEEEENS5_IJNS4_10UnderscoreESY_SY_EEEEENS4_18SM100_TMA_2SM_LOADENS4_14ComposedLayoutINS4_7SwizzleILi3ELi4ELi3EEENS4_18smem_ptr_flag_bitsILi16EEENST_INS5_IJSB_SG_EEENS5_IJSG_SC_EEEEEEEvNS4_8identityENS4_28SM100_TMA_2SM_LOAD_MULTICASTENS12_IS14_S16_NST_INS5_IJSG_SB_EEENS5_IJSC_SG_EEEEEEEvS1B_EENS_8epilogue10collective18CollectiveEpilogueINS1I_23Sm100TmaWarpSpecializedILi4ELi2ELi16ELb1ELb0EEEJNS5_IJSG_SF_SG_EEENS5_IJNST_ISG_SC_EENST_INS5_IJNSA_ILi16EEENSA_ILi2EEEEEES1E_EEEEESI_SJ_SI_SJ_NS1I_6fusion15FusionCallbacksIS1M_NS1U_17LinearCombinationISI_fSI_fLNS_15FloatRoundStyleE2EEES1N_S1T_JEEENS4_5SM1004TMEM4LOAD26SM100_TMEM_LOAD_32dp32b16xENS4_13SM90_TMA_LOADENS12_INS13_ILi1ELi4ELi3EEES16_NST_INS5_IJSB_S1P_EEENS5_IJS1P_SC_EEEEEEENS4_39AutoVectorizingCopyWithAssumedAlignmentILi128EEENS4_14SM90_TMA_STOREES29_S2B_S2B_EEEvvEEEEvNT_6ParamsE,"a",@progbits
	.sectionflags	@""
	.align	4
.nv.constant0._ZN7cutlass13device_kernelINS_4gemm6kernel13GemmUniversalIN4cute5tupleIJiiiiEEENS1_10collective13CollectiveMmaINS1_35MainloopSm100TmaUmmaWarpSpecializedILi13ELi2ELi4ENS5_IJNS4_1CILi8EEENSA_ILi1EEESC_EEEEENS5_IJNSA_ILi128EEESF_NSA_ILi64EEEEEENS_6half_tENS5_IJlSC_lEEESI_NS5_IJSC_llEEENS4_8TiledMMAINS4_8MMA_AtomIJNS4_26SM100_MMA_F16BF16_2x1SM_SSISI_SI_fLi128ELi128ELNS4_4UMMA5MajorE0ELSP_1ELNSO_7ScaleInE0ELSQ_0EEEEEENS4_6LayoutINS5_IJSC_SC_SC_EEENS5_IJNSA_ILi0EEESV_SV_EEEEENS5_IJNS4_10UnderscoreESY_SY_EEEEENS4_18SM100_TMA_2SM_LOADENS4_14ComposedLayoutINS4_7SwizzleILi3ELi4ELi3EEENS4_18smem_ptr_flag_bitsILi16EEENST_INS5_IJSB_SG_EEENS5_IJSG_SC_EEEEEEEvNS4_8identityENS4_28SM100_TMA_2SM_LOAD_MULTICASTENS12_IS14_S16_NST_INS5_IJSG_SB_EEENS5_IJSC_SG_EEEEEEEvS1B_EENS_8epilogue10collective18CollectiveEpilogueINS1I_23Sm100TmaWarpSpecializedILi4ELi2ELi16ELb1ELb0EEEJNS5_IJSG_SF_SG_EEENS5_IJNST_ISG_SC_EENST_INS5_IJNSA_ILi16EEENSA_ILi2EEEEEES1E_EEEEESI_SJ_SI_SJ_NS1I_6fusion15FusionCallbacksIS1M_NS1U_17LinearCombinationISI_fSI_fLNS_15FloatRoundStyleE2EEES1N_S1T_JEEENS4_5SM1004TMEM4LOAD26SM100_TMEM_LOAD_32dp32b16xENS4_13SM90_TMA_LOADENS12_INS13_ILi1ELi4ELi3EEES16_NST_INS5_IJSB_S1P_EEENS5_IJS1P_SC_EEEEEEENS4_39AutoVectorizingCopyWithAssumedAlignmentILi128EEENS4_14SM90_TMA_STOREES29_S2B_S2B_EEEvvEEEEvNT_6ParamsE:
	.zero		2944


//--------------------- SYMBOLS --------------------------

	.type		.nv.reservedSmem.offset0,@object
	.size		.nv.reservedSmem.offset0,0x4
	.type		.nv.reservedSmem.cap,@object
	.size		.nv.reservedSmem.cap,0x4
	.type		__assertfail,@function
